//
// Generated by NVIDIA NVVM Compiler
//
// Compiler Build ID: CL-36424714
// Cuda compilation tools, release 13.0, V13.0.88
// Based on NVVM 20.0.0
//

.version 9.0
.target sm_100
.address_size 64

	// .globl	_ZN8pygpukit3ops10w8a16_gemm17w8a16_gemm_kernelEPK13__nv_bfloat16PKhS4_PS2_iiii
// _ZZN8pygpukit3ops10w8a16_gemm17w8a16_gemm_kernelEPK13__nv_bfloat16PKhS4_PS2_iiiiE3smA has been demoted
// _ZZN8pygpukit3ops10w8a16_gemm17w8a16_gemm_kernelEPK13__nv_bfloat16PKhS4_PS2_iiiiE3smB has been demoted
.const .align 4 .b8 _ZN8pygpukit3ops10w8a16_gemm12FP8_E4M3_LUTE[1024] = {0, 0, 0, 0, 0, 0, 0, 59, 0, 0, 128, 59, 0, 0, 192, 59, 0, 0, 0, 60, 0, 0, 32, 60, 0, 0, 64, 60, 0, 0, 96, 60, 0, 0, 128, 60, 0, 0, 144, 60, 0, 0, 160, 60, 0, 0, 176, 60, 0, 0, 192, 60, 0, 0, 208, 60, 0, 0, 224, 60, 0, 0, 240, 60, 0, 0, 0, 61, 0, 0, 16, 61, 0, 0, 32, 61, 0, 0, 48, 61, 0, 0, 64, 61, 0, 0, 80, 61, 0, 0, 96, 61, 0, 0, 112, 61, 0, 0, 128, 61, 0, 0, 144, 61, 0, 0, 160, 61, 0, 0, 176, 61, 0, 0, 192, 61, 0, 0, 208, 61, 0, 0, 224, 61, 0, 0, 240, 61, 0, 0, 0, 62, 0, 0, 16, 62, 0, 0, 32, 62, 0, 0, 48, 62, 0, 0, 64, 62, 0, 0, 80, 62, 0, 0, 96, 62, 0, 0, 112, 62, 0, 0, 128, 62, 0, 0, 144, 62, 0, 0, 160, 62, 0, 0, 176, 62, 0, 0, 192, 62, 0, 0, 208, 62, 0, 0, 224, 62, 0, 0, 240, 62, 0, 0, 0, 63, 0, 0, 16, 63, 0, 0, 32, 63, 0, 0, 48, 63, 0, 0, 64, 63, 0, 0, 80, 63, 0, 0, 96, 63, 0, 0, 112, 63, 0, 0, 128, 63, 0, 0, 144, 63, 0, 0, 160, 63, 0, 0, 176, 63, 0, 0, 192, 63, 0, 0, 208, 63, 0, 0, 224, 63, 0, 0, 240, 63, 0, 0, 0, 64, 0, 0, 16, 64, 0, 0, 32, 64, 0, 0, 48, 64, 0, 0, 64, 64, 0, 0, 80, 64, 0, 0, 96, 64, 0, 0, 112, 64, 0, 0, 128, 64, 0, 0, 144, 64, 0, 0, 160, 64, 0, 0, 176, 64, 0, 0, 192, 64, 0, 0, 208, 64, 0, 0, 224, 64, 0, 0, 240, 64, 0, 0, 0, 65, 0, 0, 16, 65, 0, 0, 32, 65, 0, 0, 48, 65, 0, 0, 64, 65, 0, 0, 80, 65, 0, 0, 96, 65, 0, 0, 112, 65, 0, 0, 128, 65, 0, 0, 144, 65, 0, 0, 160, 65, 0, 0, 176, 65, 0, 0, 192, 65, 0, 0, 208, 65, 0, 0, 224, 65, 0, 0, 240, 65, 0, 0, 0, 66, 0, 0, 16, 66, 0, 0, 32, 66, 0, 0, 48, 66, 0, 0, 64, 66, 0, 0, 80, 66, 0, 0, 96, 66, 0, 0, 112, 66, 0, 0, 128, 66, 0, 0, 144, 66, 0, 0, 160, 66, 0, 0, 176, 66, 0, 0, 192, 66, 0, 0, 208, 66, 0, 0, 224, 66, 0, 0, 240, 66, 0, 0, 0, 67, 0, 0, 16, 67, 0, 0, 32, 67, 0, 0, 48, 67, 0, 0, 64, 67, 0, 0, 80, 67, 0, 0, 96, 67, 0, 0, 112, 67, 0, 0, 128, 67, 0, 0, 144, 67, 0, 0, 160, 67, 0, 0, 176, 67, 0, 0, 192, 67, 0, 0, 208, 67, 0, 0, 224, 67, 0, 0, 240, 67, 0, 0, 0, 128, 0, 0, 0, 187, 0, 0, 128, 187, 0, 0, 192, 187, 0, 0, 0, 188, 0, 0, 32, 188, 0, 0, 64, 188, 0, 0, 96, 188, 0, 0, 128, 188, 0, 0, 144, 188, 0, 0, 160, 188, 0, 0, 176, 188, 0, 0, 192, 188, 0, 0, 208, 188, 0, 0, 224, 188, 0, 0, 240, 188, 0, 0, 0, 189, 0, 0, 16, 189, 0, 0, 32, 189, 0, 0, 48, 189, 0, 0, 64, 189, 0, 0, 80, 189, 0, 0, 96, 189, 0, 0, 112, 189, 0, 0, 128, 189, 0, 0, 144, 189, 0, 0, 160, 189, 0, 0, 176, 189, 0, 0, 192, 189, 0, 0, 208, 189, 0, 0, 224, 189, 0, 0, 240, 189, 0, 0, 0, 190, 0, 0, 16, 190, 0, 0, 32, 190, 0, 0, 48, 190, 0, 0, 64, 190, 0, 0, 80, 190, 0, 0, 96, 190, 0, 0, 112, 190, 0, 0, 128, 190, 0, 0, 144, 190, 0, 0, 160, 190, 0, 0, 176, 190, 0, 0, 192, 190, 0, 0, 208, 190, 0, 0, 224, 190, 0, 0, 240, 190, 0, 0, 0, 191, 0, 0, 16, 191, 0, 0, 32, 191, 0, 0, 48, 191, 0, 0, 64, 191, 0, 0, 80, 191, 0, 0, 96, 191, 0, 0, 112, 191, 0, 0, 128, 191, 0, 0, 144, 191, 0, 0, 160, 191, 0, 0, 176, 191, 0, 0, 192, 191, 0, 0, 208, 191, 0, 0, 224, 191, 0, 0, 240, 191, 0, 0, 0, 192, 0, 0, 16, 192, 0, 0, 32, 192, 0, 0, 48, 192, 0, 0, 64, 192, 0, 0, 80, 192, 0, 0, 96, 192, 0, 0, 112, 192, 0, 0, 128, 192, 0, 0, 144, 192, 0, 0, 160, 192, 0, 0, 176, 192, 0, 0, 192, 192, 0, 0, 208, 192, 0, 0, 224, 192, 0, 0, 240, 192, 0, 0, 0, 193, 0, 0, 16, 193, 0, 0, 32, 193, 0, 0, 48, 193, 0, 0, 64, 193, 0, 0, 80, 193, 0, 0, 96, 193, 0, 0, 112, 193, 0, 0, 128, 193, 0, 0, 144, 193, 0, 0, 160, 193, 0, 0, 176, 193, 0, 0, 192, 193, 0, 0, 208, 193, 0, 0, 224, 193, 0, 0, 240, 193, 0, 0, 0, 194, 0, 0, 16, 194, 0, 0, 32, 194, 0, 0, 48, 194, 0, 0, 64, 194, 0, 0, 80, 194, 0, 0, 96, 194, 0, 0, 112, 194, 0, 0, 128, 194, 0, 0, 144, 194, 0, 0, 160, 194, 0, 0, 176, 194, 0, 0, 192, 194, 0, 0, 208, 194, 0, 0, 224, 194, 0, 0, 240, 194, 0, 0, 0, 195, 0, 0, 16, 195, 0, 0, 32, 195, 0, 0, 48, 195, 0, 0, 64, 195, 0, 0, 80, 195, 0, 0, 96, 195, 0, 0, 112, 195, 0, 0, 128, 195, 0, 0, 144, 195, 0, 0, 160, 195, 0, 0, 176, 195, 0, 0, 192, 195, 0, 0, 208, 195, 0, 0, 224, 195, 0, 0, 240, 195};

.visible .entry _ZN8pygpukit3ops10w8a16_gemm17w8a16_gemm_kernelEPK13__nv_bfloat16PKhS4_PS2_iiii(
	.param .u64 .ptr .align 1 _ZN8pygpukit3ops10w8a16_gemm17w8a16_gemm_kernelEPK13__nv_bfloat16PKhS4_PS2_iiii_param_0,
	.param .u64 .ptr .align 1 _ZN8pygpukit3ops10w8a16_gemm17w8a16_gemm_kernelEPK13__nv_bfloat16PKhS4_PS2_iiii_param_1,
	.param .u64 .ptr .align 1 _ZN8pygpukit3ops10w8a16_gemm17w8a16_gemm_kernelEPK13__nv_bfloat16PKhS4_PS2_iiii_param_2,
	.param .u64 .ptr .align 1 _ZN8pygpukit3ops10w8a16_gemm17w8a16_gemm_kernelEPK13__nv_bfloat16PKhS4_PS2_iiii_param_3,
	.param .u32 _ZN8pygpukit3ops10w8a16_gemm17w8a16_gemm_kernelEPK13__nv_bfloat16PKhS4_PS2_iiii_param_4,
	.param .u32 _ZN8pygpukit3ops10w8a16_gemm17w8a16_gemm_kernelEPK13__nv_bfloat16PKhS4_PS2_iiii_param_5,
	.param .u32 _ZN8pygpukit3ops10w8a16_gemm17w8a16_gemm_kernelEPK13__nv_bfloat16PKhS4_PS2_iiii_param_6,
	.param .u32 _ZN8pygpukit3ops10w8a16_gemm17w8a16_gemm_kernelEPK13__nv_bfloat16PKhS4_PS2_iiii_param_7
)
.maxntid 256
.minnctapersm 2
{
	.reg .pred 	%p<304>;
	.reg .b16 	%rs<161>;
	.reg .b32 	%r<1627>;
	.reg .b32 	%f<739>;
	.reg .b64 	%rd<364>;
	// demoted variable
	.shared .align 2 .b8 _ZZN8pygpukit3ops10w8a16_gemm17w8a16_gemm_kernelEPK13__nv_bfloat16PKhS4_PS2_iiiiE3smA[20480];
	// demoted variable
	.shared .align 2 .b8 _ZZN8pygpukit3ops10w8a16_gemm17w8a16_gemm_kernelEPK13__nv_bfloat16PKhS4_PS2_iiiiE3smB[17408];
	ld.param.u64 	%rd10, [_ZN8pygpukit3ops10w8a16_gemm17w8a16_gemm_kernelEPK13__nv_bfloat16PKhS4_PS2_iiii_param_1];
	ld.param.u64 	%rd11, [_ZN8pygpukit3ops10w8a16_gemm17w8a16_gemm_kernelEPK13__nv_bfloat16PKhS4_PS2_iiii_param_2];
	ld.param.u32 	%r194, [_ZN8pygpukit3ops10w8a16_gemm17w8a16_gemm_kernelEPK13__nv_bfloat16PKhS4_PS2_iiii_param_4];
	ld.param.u32 	%r198, [_ZN8pygpukit3ops10w8a16_gemm17w8a16_gemm_kernelEPK13__nv_bfloat16PKhS4_PS2_iiii_param_6];
	cvta.to.global.u64 	%rd1, %rd11;
	cvta.to.global.u64 	%rd2, %rd10;
	mov.u32 	%r199, %tid.x;
	mov.u32 	%r200, %ctaid.y;
	shl.b32 	%r2, %r200, 7;
	mov.u32 	%r201, %ctaid.x;
	shl.b32 	%r3, %r201, 7;
	shr.u32 	%r4, %r199, 1;
	shl.b32 	%r5, %r199, 1;
	shr.s32 	%r202, %r198, 31;
	shr.u32 	%r203, %r202, 27;
	add.s32 	%r204, %r198, %r203;
	shr.s32 	%r6, %r204, 5;
	shl.b32 	%r7, %r199, 4;
	and.b32  	%r8, %r7, 16;
	or.b32  	%r9, %r4, %r2;
	setp.ge.s32 	%p1, %r9, %r194;
	or.b32  	%r205, %r8, 7;
	setp.ge.s32 	%p2, %r205, %r198;
	or.pred  	%p3, %p1, %p2;
	@%p3 bra 	$L__BB0_2;
	ld.param.u64 	%rd327, [_ZN8pygpukit3ops10w8a16_gemm17w8a16_gemm_kernelEPK13__nv_bfloat16PKhS4_PS2_iiii_param_0];
	mul.wide.u32 	%rd15, %r4, 80;
	mov.u32 	%r208, _ZZN8pygpukit3ops10w8a16_gemm17w8a16_gemm_kernelEPK13__nv_bfloat16PKhS4_PS2_iiiiE3smA;
	cvt.u64.u32 	%rd16, %r208;
	cvta.shared.u64 	%rd17, %rd16;
	add.s64 	%rd18, %rd17, %rd15;
	mul.wide.u32 	%rd19, %r8, 2;
	add.s64 	%rd13, %rd18, %rd19;
	mad.lo.s32 	%r209, %r9, %r198, %r8;
	mul.wide.u32 	%rd20, %r209, 2;
	add.s64 	%rd14, %rd327, %rd20;
	// begin inline asm
	{ .reg .u64 smem64;   cvta.to.shared.u64 smem64, %rd13;   cvt.u32.u64 %r206, smem64; }
	// end inline asm
	// begin inline asm
	cp.async.cg.shared.global [%r206], [%rd14], 16;
	// end inline asm
$L__BB0_2:
	ld.param.u32 	%r1389, [_ZN8pygpukit3ops10w8a16_gemm17w8a16_gemm_kernelEPK13__nv_bfloat16PKhS4_PS2_iiii_param_4];
	add.s32 	%r10, %r5, 1;
	shr.u32 	%r11, %r10, 2;
	shl.b32 	%r210, %r10, 3;
	and.b32  	%r12, %r210, 24;
	add.s32 	%r13, %r11, %r2;
	setp.ge.s32 	%p4, %r13, %r1389;
	add.s32 	%r212, %r8, 15;
	setp.ge.s32 	%p5, %r212, %r198;
	or.pred  	%p6, %p4, %p5;
	@%p6 bra 	$L__BB0_4;
	ld.param.u64 	%rd328, [_ZN8pygpukit3ops10w8a16_gemm17w8a16_gemm_kernelEPK13__nv_bfloat16PKhS4_PS2_iiii_param_0];
	mul.wide.u32 	%rd23, %r11, 80;
	mov.u32 	%r215, _ZZN8pygpukit3ops10w8a16_gemm17w8a16_gemm_kernelEPK13__nv_bfloat16PKhS4_PS2_iiiiE3smA;
	cvt.u64.u32 	%rd24, %r215;
	cvta.shared.u64 	%rd25, %rd24;
	add.s64 	%rd26, %rd25, %rd23;
	mul.wide.u32 	%rd27, %r12, 2;
	add.s64 	%rd21, %rd26, %rd27;
	mad.lo.s32 	%r216, %r13, %r198, %r12;
	mul.wide.u32 	%rd28, %r216, 2;
	add.s64 	%rd22, %rd328, %rd28;
	// begin inline asm
	{ .reg .u64 smem64;   cvta.to.shared.u64 smem64, %rd21;   cvt.u32.u64 %r213, smem64; }
	// end inline asm
	// begin inline asm
	cp.async.cg.shared.global [%r213], [%rd22], 16;
	// end inline asm
$L__BB0_4:
	ld.param.u32 	%r1456, [_ZN8pygpukit3ops10w8a16_gemm17w8a16_gemm_kernelEPK13__nv_bfloat16PKhS4_PS2_iiii_param_5];
	shr.u32 	%r1623, %r199, 3;
	and.b32  	%r15, %r7, 112;
	add.s32 	%r16, %r15, %r3;
	setp.ge.s32 	%p7, %r1623, %r198;
	setp.ge.s32 	%p8, %r16, %r1456;
	or.pred  	%p9, %p7, %p8;
	@%p9 bra 	$L__BB0_6;
	ld.param.u32 	%r1457, [_ZN8pygpukit3ops10w8a16_gemm17w8a16_gemm_kernelEPK13__nv_bfloat16PKhS4_PS2_iiii_param_5];
	mad.lo.s32 	%r217, %r1623, %r1457, %r16;
	cvt.s64.s32 	%rd29, %r217;
	add.s64 	%rd30, %rd2, %rd29;
	ld.global.nc.u8 	%rs3, [%rd30];
	cvt.u32.u8 	%r218, %rs3;
	mul.wide.u32 	%rd31, %r218, 4;
	mov.u64 	%rd32, _ZN8pygpukit3ops10w8a16_gemm12FP8_E4M3_LUTE;
	add.s64 	%rd33, %rd32, %rd31;
	ld.const.f32 	%f195, [%rd33];
	shr.s32 	%r219, %r16, 31;
	shr.u32 	%r220, %r219, 25;
	add.s32 	%r221, %r16, %r220;
	shr.s32 	%r222, %r221, 7;
	mul.wide.s32 	%rd34, %r222, 2;
	add.s64 	%rd35, %rd1, %rd34;
	ld.global.nc.u16 	%rs1, [%rd35];
	// begin inline asm
	{ cvt.f32.bf16 %f193, %rs1;}

	// end inline asm
	mul.f32 	%f194, %f195, %f193;
	// begin inline asm
	{  cvt.rn.bf16.f32 %rs2, %f194;}

	// end inline asm
	mov.u32 	%r223, _ZZN8pygpukit3ops10w8a16_gemm17w8a16_gemm_kernelEPK13__nv_bfloat16PKhS4_PS2_iiiiE3smB;
	mad.lo.s32 	%r224, %r1623, 272, %r223;
	shl.b32 	%r225, %r15, 1;
	add.s32 	%r226, %r224, %r225;
	st.shared.u16 	[%r226], %rs2;
$L__BB0_6:
	ld.param.u32 	%r1458, [_ZN8pygpukit3ops10w8a16_gemm17w8a16_gemm_kernelEPK13__nv_bfloat16PKhS4_PS2_iiii_param_5];
	mad.lo.s32 	%r17, %r199, 14, %r10;
	shr.u32 	%r1622, %r17, 7;
	and.b32  	%r19, %r17, 113;
	add.s32 	%r20, %r16, 1;
	setp.ge.s32 	%p10, %r1622, %r198;
	setp.ge.s32 	%p11, %r20, %r1458;
	or.pred  	%p12, %p10, %p11;
	@%p12 bra 	$L__BB0_8;
	ld.param.u32 	%r1459, [_ZN8pygpukit3ops10w8a16_gemm17w8a16_gemm_kernelEPK13__nv_bfloat16PKhS4_PS2_iiii_param_5];
	mad.lo.s32 	%r227, %r1622, %r1459, %r20;
	cvt.s64.s32 	%rd36, %r227;
	add.s64 	%rd37, %rd2, %rd36;
	ld.global.nc.u8 	%rs6, [%rd37];
	cvt.u32.u8 	%r228, %rs6;
	mul.wide.u32 	%rd38, %r228, 4;
	mov.u64 	%rd39, _ZN8pygpukit3ops10w8a16_gemm12FP8_E4M3_LUTE;
	add.s64 	%rd40, %rd39, %rd38;
	ld.const.f32 	%f198, [%rd40];
	shr.s32 	%r229, %r20, 31;
	shr.u32 	%r230, %r229, 25;
	add.s32 	%r231, %r20, %r230;
	shr.s32 	%r232, %r231, 7;
	mul.wide.s32 	%rd41, %r232, 2;
	add.s64 	%rd42, %rd1, %rd41;
	ld.global.nc.u16 	%rs4, [%rd42];
	// begin inline asm
	{ cvt.f32.bf16 %f196, %rs4;}

	// end inline asm
	mul.f32 	%f197, %f198, %f196;
	// begin inline asm
	{  cvt.rn.bf16.f32 %rs5, %f197;}

	// end inline asm
	mov.u32 	%r233, _ZZN8pygpukit3ops10w8a16_gemm17w8a16_gemm_kernelEPK13__nv_bfloat16PKhS4_PS2_iiiiE3smB;
	mad.lo.s32 	%r234, %r1622, 272, %r233;
	shl.b32 	%r235, %r19, 1;
	add.s32 	%r236, %r234, %r235;
	st.shared.u16 	[%r236], %rs5;
$L__BB0_8:
	ld.param.u32 	%r1460, [_ZN8pygpukit3ops10w8a16_gemm17w8a16_gemm_kernelEPK13__nv_bfloat16PKhS4_PS2_iiii_param_5];
	add.s32 	%r237, %r17, 1;
	shr.u32 	%r1620, %r237, 7;
	and.b32  	%r22, %r237, 114;
	add.s32 	%r23, %r16, 2;
	setp.ge.s32 	%p13, %r1620, %r198;
	setp.ge.s32 	%p14, %r23, %r1460;
	or.pred  	%p15, %p13, %p14;
	@%p15 bra 	$L__BB0_10;
	ld.param.u32 	%r1461, [_ZN8pygpukit3ops10w8a16_gemm17w8a16_gemm_kernelEPK13__nv_bfloat16PKhS4_PS2_iiii_param_5];
	mad.lo.s32 	%r238, %r1620, %r1461, %r23;
	cvt.s64.s32 	%rd43, %r238;
	add.s64 	%rd44, %rd2, %rd43;
	ld.global.nc.u8 	%rs9, [%rd44];
	cvt.u32.u8 	%r239, %rs9;
	mul.wide.u32 	%rd45, %r239, 4;
	mov.u64 	%rd46, _ZN8pygpukit3ops10w8a16_gemm12FP8_E4M3_LUTE;
	add.s64 	%rd47, %rd46, %rd45;
	ld.const.f32 	%f201, [%rd47];
	shr.s32 	%r240, %r23, 31;
	shr.u32 	%r241, %r240, 25;
	add.s32 	%r242, %r23, %r241;
	shr.s32 	%r243, %r242, 7;
	mul.wide.s32 	%rd48, %r243, 2;
	add.s64 	%rd49, %rd1, %rd48;
	ld.global.nc.u16 	%rs7, [%rd49];
	// begin inline asm
	{ cvt.f32.bf16 %f199, %rs7;}

	// end inline asm
	mul.f32 	%f200, %f201, %f199;
	// begin inline asm
	{  cvt.rn.bf16.f32 %rs8, %f200;}

	// end inline asm
	mov.u32 	%r244, _ZZN8pygpukit3ops10w8a16_gemm17w8a16_gemm_kernelEPK13__nv_bfloat16PKhS4_PS2_iiiiE3smB;
	mad.lo.s32 	%r245, %r1620, 272, %r244;
	shl.b32 	%r246, %r22, 1;
	add.s32 	%r247, %r245, %r246;
	st.shared.u16 	[%r247], %rs8;
$L__BB0_10:
	ld.param.u32 	%r1462, [_ZN8pygpukit3ops10w8a16_gemm17w8a16_gemm_kernelEPK13__nv_bfloat16PKhS4_PS2_iiii_param_5];
	add.s32 	%r248, %r17, 2;
	shr.u32 	%r1618, %r248, 7;
	and.b32  	%r25, %r248, 115;
	add.s32 	%r26, %r16, 3;
	setp.ge.s32 	%p16, %r1618, %r198;
	setp.ge.s32 	%p17, %r26, %r1462;
	or.pred  	%p18, %p16, %p17;
	@%p18 bra 	$L__BB0_12;
	ld.param.u32 	%r1463, [_ZN8pygpukit3ops10w8a16_gemm17w8a16_gemm_kernelEPK13__nv_bfloat16PKhS4_PS2_iiii_param_5];
	mad.lo.s32 	%r249, %r1618, %r1463, %r26;
	cvt.s64.s32 	%rd50, %r249;
	add.s64 	%rd51, %rd2, %rd50;
	ld.global.nc.u8 	%rs12, [%rd51];
	cvt.u32.u8 	%r250, %rs12;
	mul.wide.u32 	%rd52, %r250, 4;
	mov.u64 	%rd53, _ZN8pygpukit3ops10w8a16_gemm12FP8_E4M3_LUTE;
	add.s64 	%rd54, %rd53, %rd52;
	ld.const.f32 	%f204, [%rd54];
	shr.s32 	%r251, %r26, 31;
	shr.u32 	%r252, %r251, 25;
	add.s32 	%r253, %r26, %r252;
	shr.s32 	%r254, %r253, 7;
	mul.wide.s32 	%rd55, %r254, 2;
	add.s64 	%rd56, %rd1, %rd55;
	ld.global.nc.u16 	%rs10, [%rd56];
	// begin inline asm
	{ cvt.f32.bf16 %f202, %rs10;}

	// end inline asm
	mul.f32 	%f203, %f204, %f202;
	// begin inline asm
	{  cvt.rn.bf16.f32 %rs11, %f203;}

	// end inline asm
	mov.u32 	%r255, _ZZN8pygpukit3ops10w8a16_gemm17w8a16_gemm_kernelEPK13__nv_bfloat16PKhS4_PS2_iiiiE3smB;
	mad.lo.s32 	%r256, %r1618, 272, %r255;
	shl.b32 	%r257, %r25, 1;
	add.s32 	%r258, %r256, %r257;
	st.shared.u16 	[%r258], %rs11;
$L__BB0_12:
	ld.param.u32 	%r1464, [_ZN8pygpukit3ops10w8a16_gemm17w8a16_gemm_kernelEPK13__nv_bfloat16PKhS4_PS2_iiii_param_5];
	add.s32 	%r259, %r17, 3;
	shr.u32 	%r1616, %r259, 7;
	and.b32  	%r28, %r259, 116;
	add.s32 	%r29, %r16, 4;
	setp.ge.s32 	%p19, %r1616, %r198;
	setp.ge.s32 	%p20, %r29, %r1464;
	or.pred  	%p21, %p19, %p20;
	@%p21 bra 	$L__BB0_14;
	ld.param.u32 	%r1465, [_ZN8pygpukit3ops10w8a16_gemm17w8a16_gemm_kernelEPK13__nv_bfloat16PKhS4_PS2_iiii_param_5];
	mad.lo.s32 	%r260, %r1616, %r1465, %r29;
	cvt.s64.s32 	%rd57, %r260;
	add.s64 	%rd58, %rd2, %rd57;
	ld.global.nc.u8 	%rs15, [%rd58];
	cvt.u32.u8 	%r261, %rs15;
	mul.wide.u32 	%rd59, %r261, 4;
	mov.u64 	%rd60, _ZN8pygpukit3ops10w8a16_gemm12FP8_E4M3_LUTE;
	add.s64 	%rd61, %rd60, %rd59;
	ld.const.f32 	%f207, [%rd61];
	shr.s32 	%r262, %r29, 31;
	shr.u32 	%r263, %r262, 25;
	add.s32 	%r264, %r29, %r263;
	shr.s32 	%r265, %r264, 7;
	mul.wide.s32 	%rd62, %r265, 2;
	add.s64 	%rd63, %rd1, %rd62;
	ld.global.nc.u16 	%rs13, [%rd63];
	// begin inline asm
	{ cvt.f32.bf16 %f205, %rs13;}

	// end inline asm
	mul.f32 	%f206, %f207, %f205;
	// begin inline asm
	{  cvt.rn.bf16.f32 %rs14, %f206;}

	// end inline asm
	mov.u32 	%r266, _ZZN8pygpukit3ops10w8a16_gemm17w8a16_gemm_kernelEPK13__nv_bfloat16PKhS4_PS2_iiiiE3smB;
	mad.lo.s32 	%r267, %r1616, 272, %r266;
	shl.b32 	%r268, %r28, 1;
	add.s32 	%r269, %r267, %r268;
	st.shared.u16 	[%r269], %rs14;
$L__BB0_14:
	ld.param.u32 	%r1466, [_ZN8pygpukit3ops10w8a16_gemm17w8a16_gemm_kernelEPK13__nv_bfloat16PKhS4_PS2_iiii_param_5];
	add.s32 	%r270, %r17, 4;
	shr.u32 	%r1614, %r270, 7;
	and.b32  	%r31, %r270, 117;
	add.s32 	%r32, %r16, 5;
	setp.ge.s32 	%p22, %r1614, %r198;
	setp.ge.s32 	%p23, %r32, %r1466;
	or.pred  	%p24, %p22, %p23;
	@%p24 bra 	$L__BB0_16;
	ld.param.u32 	%r1467, [_ZN8pygpukit3ops10w8a16_gemm17w8a16_gemm_kernelEPK13__nv_bfloat16PKhS4_PS2_iiii_param_5];
	mad.lo.s32 	%r271, %r1614, %r1467, %r32;
	cvt.s64.s32 	%rd64, %r271;
	add.s64 	%rd65, %rd2, %rd64;
	ld.global.nc.u8 	%rs18, [%rd65];
	cvt.u32.u8 	%r272, %rs18;
	mul.wide.u32 	%rd66, %r272, 4;
	mov.u64 	%rd67, _ZN8pygpukit3ops10w8a16_gemm12FP8_E4M3_LUTE;
	add.s64 	%rd68, %rd67, %rd66;
	ld.const.f32 	%f210, [%rd68];
	shr.s32 	%r273, %r32, 31;
	shr.u32 	%r274, %r273, 25;
	add.s32 	%r275, %r32, %r274;
	shr.s32 	%r276, %r275, 7;
	mul.wide.s32 	%rd69, %r276, 2;
	add.s64 	%rd70, %rd1, %rd69;
	ld.global.nc.u16 	%rs16, [%rd70];
	// begin inline asm
	{ cvt.f32.bf16 %f208, %rs16;}

	// end inline asm
	mul.f32 	%f209, %f210, %f208;
	// begin inline asm
	{  cvt.rn.bf16.f32 %rs17, %f209;}

	// end inline asm
	mov.u32 	%r277, _ZZN8pygpukit3ops10w8a16_gemm17w8a16_gemm_kernelEPK13__nv_bfloat16PKhS4_PS2_iiiiE3smB;
	mad.lo.s32 	%r278, %r1614, 272, %r277;
	shl.b32 	%r279, %r31, 1;
	add.s32 	%r280, %r278, %r279;
	st.shared.u16 	[%r280], %rs17;
$L__BB0_16:
	ld.param.u32 	%r1468, [_ZN8pygpukit3ops10w8a16_gemm17w8a16_gemm_kernelEPK13__nv_bfloat16PKhS4_PS2_iiii_param_5];
	add.s32 	%r281, %r17, 5;
	shr.u32 	%r1612, %r281, 7;
	and.b32  	%r34, %r281, 118;
	add.s32 	%r35, %r16, 6;
	setp.ge.s32 	%p25, %r1612, %r198;
	setp.ge.s32 	%p26, %r35, %r1468;
	or.pred  	%p27, %p25, %p26;
	@%p27 bra 	$L__BB0_18;
	ld.param.u32 	%r1469, [_ZN8pygpukit3ops10w8a16_gemm17w8a16_gemm_kernelEPK13__nv_bfloat16PKhS4_PS2_iiii_param_5];
	mad.lo.s32 	%r282, %r1612, %r1469, %r35;
	cvt.s64.s32 	%rd71, %r282;
	add.s64 	%rd72, %rd2, %rd71;
	ld.global.nc.u8 	%rs21, [%rd72];
	cvt.u32.u8 	%r283, %rs21;
	mul.wide.u32 	%rd73, %r283, 4;
	mov.u64 	%rd74, _ZN8pygpukit3ops10w8a16_gemm12FP8_E4M3_LUTE;
	add.s64 	%rd75, %rd74, %rd73;
	ld.const.f32 	%f213, [%rd75];
	shr.s32 	%r284, %r35, 31;
	shr.u32 	%r285, %r284, 25;
	add.s32 	%r286, %r35, %r285;
	shr.s32 	%r287, %r286, 7;
	mul.wide.s32 	%rd76, %r287, 2;
	add.s64 	%rd77, %rd1, %rd76;
	ld.global.nc.u16 	%rs19, [%rd77];
	// begin inline asm
	{ cvt.f32.bf16 %f211, %rs19;}

	// end inline asm
	mul.f32 	%f212, %f213, %f211;
	// begin inline asm
	{  cvt.rn.bf16.f32 %rs20, %f212;}

	// end inline asm
	mov.u32 	%r288, _ZZN8pygpukit3ops10w8a16_gemm17w8a16_gemm_kernelEPK13__nv_bfloat16PKhS4_PS2_iiiiE3smB;
	mad.lo.s32 	%r289, %r1612, 272, %r288;
	shl.b32 	%r290, %r34, 1;
	add.s32 	%r291, %r289, %r290;
	st.shared.u16 	[%r291], %rs20;
$L__BB0_18:
	ld.param.u32 	%r1470, [_ZN8pygpukit3ops10w8a16_gemm17w8a16_gemm_kernelEPK13__nv_bfloat16PKhS4_PS2_iiii_param_5];
	add.s32 	%r292, %r17, 6;
	shr.u32 	%r1610, %r292, 7;
	and.b32  	%r37, %r292, 119;
	add.s32 	%r38, %r16, 7;
	setp.ge.s32 	%p28, %r1610, %r198;
	setp.ge.s32 	%p29, %r38, %r1470;
	or.pred  	%p30, %p28, %p29;
	@%p30 bra 	$L__BB0_20;
	ld.param.u32 	%r1471, [_ZN8pygpukit3ops10w8a16_gemm17w8a16_gemm_kernelEPK13__nv_bfloat16PKhS4_PS2_iiii_param_5];
	mad.lo.s32 	%r293, %r1610, %r1471, %r38;
	cvt.s64.s32 	%rd78, %r293;
	add.s64 	%rd79, %rd2, %rd78;
	ld.global.nc.u8 	%rs24, [%rd79];
	cvt.u32.u8 	%r294, %rs24;
	mul.wide.u32 	%rd80, %r294, 4;
	mov.u64 	%rd81, _ZN8pygpukit3ops10w8a16_gemm12FP8_E4M3_LUTE;
	add.s64 	%rd82, %rd81, %rd80;
	ld.const.f32 	%f216, [%rd82];
	shr.s32 	%r295, %r38, 31;
	shr.u32 	%r296, %r295, 25;
	add.s32 	%r297, %r38, %r296;
	shr.s32 	%r298, %r297, 7;
	mul.wide.s32 	%rd83, %r298, 2;
	add.s64 	%rd84, %rd1, %rd83;
	ld.global.nc.u16 	%rs22, [%rd84];
	// begin inline asm
	{ cvt.f32.bf16 %f214, %rs22;}

	// end inline asm
	mul.f32 	%f215, %f216, %f214;
	// begin inline asm
	{  cvt.rn.bf16.f32 %rs23, %f215;}

	// end inline asm
	mov.u32 	%r299, _ZZN8pygpukit3ops10w8a16_gemm17w8a16_gemm_kernelEPK13__nv_bfloat16PKhS4_PS2_iiiiE3smB;
	mad.lo.s32 	%r300, %r1610, 272, %r299;
	shl.b32 	%r301, %r37, 1;
	add.s32 	%r302, %r300, %r301;
	st.shared.u16 	[%r302], %rs23;
$L__BB0_20:
	ld.param.u32 	%r1472, [_ZN8pygpukit3ops10w8a16_gemm17w8a16_gemm_kernelEPK13__nv_bfloat16PKhS4_PS2_iiii_param_5];
	add.s32 	%r303, %r17, 7;
	shr.u32 	%r1608, %r303, 7;
	and.b32  	%r40, %r303, 120;
	add.s32 	%r41, %r16, 8;
	setp.ge.s32 	%p31, %r1608, %r198;
	setp.ge.s32 	%p32, %r41, %r1472;
	or.pred  	%p33, %p31, %p32;
	@%p33 bra 	$L__BB0_22;
	ld.param.u32 	%r1473, [_ZN8pygpukit3ops10w8a16_gemm17w8a16_gemm_kernelEPK13__nv_bfloat16PKhS4_PS2_iiii_param_5];
	mad.lo.s32 	%r304, %r1608, %r1473, %r41;
	cvt.s64.s32 	%rd85, %r304;
	add.s64 	%rd86, %rd2, %rd85;
	ld.global.nc.u8 	%rs27, [%rd86];
	cvt.u32.u8 	%r305, %rs27;
	mul.wide.u32 	%rd87, %r305, 4;
	mov.u64 	%rd88, _ZN8pygpukit3ops10w8a16_gemm12FP8_E4M3_LUTE;
	add.s64 	%rd89, %rd88, %rd87;
	ld.const.f32 	%f219, [%rd89];
	shr.s32 	%r306, %r41, 31;
	shr.u32 	%r307, %r306, 25;
	add.s32 	%r308, %r41, %r307;
	shr.s32 	%r309, %r308, 7;
	mul.wide.s32 	%rd90, %r309, 2;
	add.s64 	%rd91, %rd1, %rd90;
	ld.global.nc.u16 	%rs25, [%rd91];
	// begin inline asm
	{ cvt.f32.bf16 %f217, %rs25;}

	// end inline asm
	mul.f32 	%f218, %f219, %f217;
	// begin inline asm
	{  cvt.rn.bf16.f32 %rs26, %f218;}

	// end inline asm
	mov.u32 	%r310, _ZZN8pygpukit3ops10w8a16_gemm17w8a16_gemm_kernelEPK13__nv_bfloat16PKhS4_PS2_iiiiE3smB;
	mad.lo.s32 	%r311, %r1608, 272, %r310;
	shl.b32 	%r312, %r40, 1;
	add.s32 	%r313, %r311, %r312;
	st.shared.u16 	[%r313], %rs26;
$L__BB0_22:
	ld.param.u32 	%r1474, [_ZN8pygpukit3ops10w8a16_gemm17w8a16_gemm_kernelEPK13__nv_bfloat16PKhS4_PS2_iiii_param_5];
	add.s32 	%r314, %r17, 8;
	shr.u32 	%r1606, %r314, 7;
	and.b32  	%r43, %r314, 121;
	add.s32 	%r44, %r16, 9;
	setp.ge.s32 	%p34, %r1606, %r198;
	setp.ge.s32 	%p35, %r44, %r1474;
	or.pred  	%p36, %p34, %p35;
	@%p36 bra 	$L__BB0_24;
	ld.param.u32 	%r1475, [_ZN8pygpukit3ops10w8a16_gemm17w8a16_gemm_kernelEPK13__nv_bfloat16PKhS4_PS2_iiii_param_5];
	mad.lo.s32 	%r315, %r1606, %r1475, %r44;
	cvt.s64.s32 	%rd92, %r315;
	add.s64 	%rd93, %rd2, %rd92;
	ld.global.nc.u8 	%rs30, [%rd93];
	cvt.u32.u8 	%r316, %rs30;
	mul.wide.u32 	%rd94, %r316, 4;
	mov.u64 	%rd95, _ZN8pygpukit3ops10w8a16_gemm12FP8_E4M3_LUTE;
	add.s64 	%rd96, %rd95, %rd94;
	ld.const.f32 	%f222, [%rd96];
	shr.s32 	%r317, %r44, 31;
	shr.u32 	%r318, %r317, 25;
	add.s32 	%r319, %r44, %r318;
	shr.s32 	%r320, %r319, 7;
	mul.wide.s32 	%rd97, %r320, 2;
	add.s64 	%rd98, %rd1, %rd97;
	ld.global.nc.u16 	%rs28, [%rd98];
	// begin inline asm
	{ cvt.f32.bf16 %f220, %rs28;}

	// end inline asm
	mul.f32 	%f221, %f222, %f220;
	// begin inline asm
	{  cvt.rn.bf16.f32 %rs29, %f221;}

	// end inline asm
	mov.u32 	%r321, _ZZN8pygpukit3ops10w8a16_gemm17w8a16_gemm_kernelEPK13__nv_bfloat16PKhS4_PS2_iiiiE3smB;
	mad.lo.s32 	%r322, %r1606, 272, %r321;
	shl.b32 	%r323, %r43, 1;
	add.s32 	%r324, %r322, %r323;
	st.shared.u16 	[%r324], %rs29;
$L__BB0_24:
	ld.param.u32 	%r1476, [_ZN8pygpukit3ops10w8a16_gemm17w8a16_gemm_kernelEPK13__nv_bfloat16PKhS4_PS2_iiii_param_5];
	add.s32 	%r325, %r17, 9;
	shr.u32 	%r1604, %r325, 7;
	and.b32  	%r46, %r325, 122;
	add.s32 	%r47, %r16, 10;
	setp.ge.s32 	%p37, %r1604, %r198;
	setp.ge.s32 	%p38, %r47, %r1476;
	or.pred  	%p39, %p37, %p38;
	@%p39 bra 	$L__BB0_26;
	ld.param.u32 	%r1477, [_ZN8pygpukit3ops10w8a16_gemm17w8a16_gemm_kernelEPK13__nv_bfloat16PKhS4_PS2_iiii_param_5];
	mad.lo.s32 	%r326, %r1604, %r1477, %r47;
	cvt.s64.s32 	%rd99, %r326;
	add.s64 	%rd100, %rd2, %rd99;
	ld.global.nc.u8 	%rs33, [%rd100];
	cvt.u32.u8 	%r327, %rs33;
	mul.wide.u32 	%rd101, %r327, 4;
	mov.u64 	%rd102, _ZN8pygpukit3ops10w8a16_gemm12FP8_E4M3_LUTE;
	add.s64 	%rd103, %rd102, %rd101;
	ld.const.f32 	%f225, [%rd103];
	shr.s32 	%r328, %r47, 31;
	shr.u32 	%r329, %r328, 25;
	add.s32 	%r330, %r47, %r329;
	shr.s32 	%r331, %r330, 7;
	mul.wide.s32 	%rd104, %r331, 2;
	add.s64 	%rd105, %rd1, %rd104;
	ld.global.nc.u16 	%rs31, [%rd105];
	// begin inline asm
	{ cvt.f32.bf16 %f223, %rs31;}

	// end inline asm
	mul.f32 	%f224, %f225, %f223;
	// begin inline asm
	{  cvt.rn.bf16.f32 %rs32, %f224;}

	// end inline asm
	mov.u32 	%r332, _ZZN8pygpukit3ops10w8a16_gemm17w8a16_gemm_kernelEPK13__nv_bfloat16PKhS4_PS2_iiiiE3smB;
	mad.lo.s32 	%r333, %r1604, 272, %r332;
	shl.b32 	%r334, %r46, 1;
	add.s32 	%r335, %r333, %r334;
	st.shared.u16 	[%r335], %rs32;
$L__BB0_26:
	ld.param.u32 	%r1478, [_ZN8pygpukit3ops10w8a16_gemm17w8a16_gemm_kernelEPK13__nv_bfloat16PKhS4_PS2_iiii_param_5];
	add.s32 	%r336, %r17, 10;
	shr.u32 	%r1602, %r336, 7;
	and.b32  	%r49, %r336, 123;
	add.s32 	%r50, %r16, 11;
	setp.ge.s32 	%p40, %r1602, %r198;
	setp.ge.s32 	%p41, %r50, %r1478;
	or.pred  	%p42, %p40, %p41;
	@%p42 bra 	$L__BB0_28;
	ld.param.u32 	%r1479, [_ZN8pygpukit3ops10w8a16_gemm17w8a16_gemm_kernelEPK13__nv_bfloat16PKhS4_PS2_iiii_param_5];
	mad.lo.s32 	%r337, %r1602, %r1479, %r50;
	cvt.s64.s32 	%rd106, %r337;
	add.s64 	%rd107, %rd2, %rd106;
	ld.global.nc.u8 	%rs36, [%rd107];
	cvt.u32.u8 	%r338, %rs36;
	mul.wide.u32 	%rd108, %r338, 4;
	mov.u64 	%rd109, _ZN8pygpukit3ops10w8a16_gemm12FP8_E4M3_LUTE;
	add.s64 	%rd110, %rd109, %rd108;
	ld.const.f32 	%f228, [%rd110];
	shr.s32 	%r339, %r50, 31;
	shr.u32 	%r340, %r339, 25;
	add.s32 	%r341, %r50, %r340;
	shr.s32 	%r342, %r341, 7;
	mul.wide.s32 	%rd111, %r342, 2;
	add.s64 	%rd112, %rd1, %rd111;
	ld.global.nc.u16 	%rs34, [%rd112];
	// begin inline asm
	{ cvt.f32.bf16 %f226, %rs34;}

	// end inline asm
	mul.f32 	%f227, %f228, %f226;
	// begin inline asm
	{  cvt.rn.bf16.f32 %rs35, %f227;}

	// end inline asm
	mov.u32 	%r343, _ZZN8pygpukit3ops10w8a16_gemm17w8a16_gemm_kernelEPK13__nv_bfloat16PKhS4_PS2_iiiiE3smB;
	mad.lo.s32 	%r344, %r1602, 272, %r343;
	shl.b32 	%r345, %r49, 1;
	add.s32 	%r346, %r344, %r345;
	st.shared.u16 	[%r346], %rs35;
$L__BB0_28:
	ld.param.u32 	%r1480, [_ZN8pygpukit3ops10w8a16_gemm17w8a16_gemm_kernelEPK13__nv_bfloat16PKhS4_PS2_iiii_param_5];
	add.s32 	%r347, %r17, 11;
	shr.u32 	%r1600, %r347, 7;
	and.b32  	%r52, %r347, 124;
	add.s32 	%r53, %r16, 12;
	setp.ge.s32 	%p43, %r1600, %r198;
	setp.ge.s32 	%p44, %r53, %r1480;
	or.pred  	%p45, %p43, %p44;
	@%p45 bra 	$L__BB0_30;
	ld.param.u32 	%r1481, [_ZN8pygpukit3ops10w8a16_gemm17w8a16_gemm_kernelEPK13__nv_bfloat16PKhS4_PS2_iiii_param_5];
	mad.lo.s32 	%r348, %r1600, %r1481, %r53;
	cvt.s64.s32 	%rd113, %r348;
	add.s64 	%rd114, %rd2, %rd113;
	ld.global.nc.u8 	%rs39, [%rd114];
	cvt.u32.u8 	%r349, %rs39;
	mul.wide.u32 	%rd115, %r349, 4;
	mov.u64 	%rd116, _ZN8pygpukit3ops10w8a16_gemm12FP8_E4M3_LUTE;
	add.s64 	%rd117, %rd116, %rd115;
	ld.const.f32 	%f231, [%rd117];
	shr.s32 	%r350, %r53, 31;
	shr.u32 	%r351, %r350, 25;
	add.s32 	%r352, %r53, %r351;
	shr.s32 	%r353, %r352, 7;
	mul.wide.s32 	%rd118, %r353, 2;
	add.s64 	%rd119, %rd1, %rd118;
	ld.global.nc.u16 	%rs37, [%rd119];
	// begin inline asm
	{ cvt.f32.bf16 %f229, %rs37;}

	// end inline asm
	mul.f32 	%f230, %f231, %f229;
	// begin inline asm
	{  cvt.rn.bf16.f32 %rs38, %f230;}

	// end inline asm
	mov.u32 	%r354, _ZZN8pygpukit3ops10w8a16_gemm17w8a16_gemm_kernelEPK13__nv_bfloat16PKhS4_PS2_iiiiE3smB;
	mad.lo.s32 	%r355, %r1600, 272, %r354;
	shl.b32 	%r356, %r52, 1;
	add.s32 	%r357, %r355, %r356;
	st.shared.u16 	[%r357], %rs38;
$L__BB0_30:
	ld.param.u32 	%r1482, [_ZN8pygpukit3ops10w8a16_gemm17w8a16_gemm_kernelEPK13__nv_bfloat16PKhS4_PS2_iiii_param_5];
	add.s32 	%r358, %r17, 12;
	shr.u32 	%r1598, %r358, 7;
	and.b32  	%r55, %r358, 125;
	add.s32 	%r56, %r16, 13;
	setp.ge.s32 	%p46, %r1598, %r198;
	setp.ge.s32 	%p47, %r56, %r1482;
	or.pred  	%p48, %p46, %p47;
	@%p48 bra 	$L__BB0_32;
	ld.param.u32 	%r1483, [_ZN8pygpukit3ops10w8a16_gemm17w8a16_gemm_kernelEPK13__nv_bfloat16PKhS4_PS2_iiii_param_5];
	mad.lo.s32 	%r359, %r1598, %r1483, %r56;
	cvt.s64.s32 	%rd120, %r359;
	add.s64 	%rd121, %rd2, %rd120;
	ld.global.nc.u8 	%rs42, [%rd121];
	cvt.u32.u8 	%r360, %rs42;
	mul.wide.u32 	%rd122, %r360, 4;
	mov.u64 	%rd123, _ZN8pygpukit3ops10w8a16_gemm12FP8_E4M3_LUTE;
	add.s64 	%rd124, %rd123, %rd122;
	ld.const.f32 	%f234, [%rd124];
	shr.s32 	%r361, %r56, 31;
	shr.u32 	%r362, %r361, 25;
	add.s32 	%r363, %r56, %r362;
	shr.s32 	%r364, %r363, 7;
	mul.wide.s32 	%rd125, %r364, 2;
	add.s64 	%rd126, %rd1, %rd125;
	ld.global.nc.u16 	%rs40, [%rd126];
	// begin inline asm
	{ cvt.f32.bf16 %f232, %rs40;}

	// end inline asm
	mul.f32 	%f233, %f234, %f232;
	// begin inline asm
	{  cvt.rn.bf16.f32 %rs41, %f233;}

	// end inline asm
	mov.u32 	%r365, _ZZN8pygpukit3ops10w8a16_gemm17w8a16_gemm_kernelEPK13__nv_bfloat16PKhS4_PS2_iiiiE3smB;
	mad.lo.s32 	%r366, %r1598, 272, %r365;
	shl.b32 	%r367, %r55, 1;
	add.s32 	%r368, %r366, %r367;
	st.shared.u16 	[%r368], %rs41;
$L__BB0_32:
	ld.param.u32 	%r1484, [_ZN8pygpukit3ops10w8a16_gemm17w8a16_gemm_kernelEPK13__nv_bfloat16PKhS4_PS2_iiii_param_5];
	add.s32 	%r369, %r17, 13;
	shr.u32 	%r1596, %r369, 7;
	and.b32  	%r58, %r369, 126;
	add.s32 	%r59, %r16, 14;
	setp.ge.s32 	%p49, %r1596, %r198;
	setp.ge.s32 	%p50, %r59, %r1484;
	or.pred  	%p51, %p49, %p50;
	@%p51 bra 	$L__BB0_34;
	ld.param.u32 	%r1485, [_ZN8pygpukit3ops10w8a16_gemm17w8a16_gemm_kernelEPK13__nv_bfloat16PKhS4_PS2_iiii_param_5];
	mad.lo.s32 	%r370, %r1596, %r1485, %r59;
	cvt.s64.s32 	%rd127, %r370;
	add.s64 	%rd128, %rd2, %rd127;
	ld.global.nc.u8 	%rs45, [%rd128];
	cvt.u32.u8 	%r371, %rs45;
	mul.wide.u32 	%rd129, %r371, 4;
	mov.u64 	%rd130, _ZN8pygpukit3ops10w8a16_gemm12FP8_E4M3_LUTE;
	add.s64 	%rd131, %rd130, %rd129;
	ld.const.f32 	%f237, [%rd131];
	shr.s32 	%r372, %r59, 31;
	shr.u32 	%r373, %r372, 25;
	add.s32 	%r374, %r59, %r373;
	shr.s32 	%r375, %r374, 7;
	mul.wide.s32 	%rd132, %r375, 2;
	add.s64 	%rd133, %rd1, %rd132;
	ld.global.nc.u16 	%rs43, [%rd133];
	// begin inline asm
	{ cvt.f32.bf16 %f235, %rs43;}

	// end inline asm
	mul.f32 	%f236, %f237, %f235;
	// begin inline asm
	{  cvt.rn.bf16.f32 %rs44, %f236;}

	// end inline asm
	mov.u32 	%r376, _ZZN8pygpukit3ops10w8a16_gemm17w8a16_gemm_kernelEPK13__nv_bfloat16PKhS4_PS2_iiiiE3smB;
	mad.lo.s32 	%r377, %r1596, 272, %r376;
	shl.b32 	%r378, %r58, 1;
	add.s32 	%r379, %r377, %r378;
	st.shared.u16 	[%r379], %rs44;
$L__BB0_34:
	ld.param.u32 	%r1486, [_ZN8pygpukit3ops10w8a16_gemm17w8a16_gemm_kernelEPK13__nv_bfloat16PKhS4_PS2_iiii_param_5];
	add.s32 	%r380, %r17, 14;
	shr.u32 	%r1594, %r380, 7;
	and.b32  	%r61, %r380, 127;
	add.s32 	%r62, %r16, 15;
	setp.ge.s32 	%p52, %r1594, %r198;
	setp.ge.s32 	%p53, %r62, %r1486;
	or.pred  	%p54, %p52, %p53;
	@%p54 bra 	$L__BB0_36;
	ld.param.u32 	%r1487, [_ZN8pygpukit3ops10w8a16_gemm17w8a16_gemm_kernelEPK13__nv_bfloat16PKhS4_PS2_iiii_param_5];
	mad.lo.s32 	%r381, %r1594, %r1487, %r62;
	cvt.s64.s32 	%rd134, %r381;
	add.s64 	%rd135, %rd2, %rd134;
	ld.global.nc.u8 	%rs48, [%rd135];
	cvt.u32.u8 	%r382, %rs48;
	mul.wide.u32 	%rd136, %r382, 4;
	mov.u64 	%rd137, _ZN8pygpukit3ops10w8a16_gemm12FP8_E4M3_LUTE;
	add.s64 	%rd138, %rd137, %rd136;
	ld.const.f32 	%f240, [%rd138];
	shr.s32 	%r383, %r62, 31;
	shr.u32 	%r384, %r383, 25;
	add.s32 	%r385, %r62, %r384;
	shr.s32 	%r386, %r385, 7;
	mul.wide.s32 	%rd139, %r386, 2;
	add.s64 	%rd140, %rd1, %rd139;
	ld.global.nc.u16 	%rs46, [%rd140];
	// begin inline asm
	{ cvt.f32.bf16 %f238, %rs46;}

	// end inline asm
	mul.f32 	%f239, %f240, %f238;
	// begin inline asm
	{  cvt.rn.bf16.f32 %rs47, %f239;}

	// end inline asm
	mov.u32 	%r387, _ZZN8pygpukit3ops10w8a16_gemm17w8a16_gemm_kernelEPK13__nv_bfloat16PKhS4_PS2_iiiiE3smB;
	mad.lo.s32 	%r388, %r1594, 272, %r387;
	shl.b32 	%r389, %r61, 1;
	add.s32 	%r390, %r388, %r389;
	st.shared.u16 	[%r390], %rs47;
$L__BB0_36:
	// begin inline asm
	cp.async.commit_group;
	// end inline asm
	// begin inline asm
	cp.async.wait_group 0;
	// end inline asm
	bar.sync 	0;
	setp.lt.s32 	%p55, %r198, 32;
	mov.f32 	%f611, 0f00000000;
	mov.f32 	%f612, %f611;
	mov.f32 	%f613, %f611;
	mov.f32 	%f614, %f611;
	mov.f32 	%f615, %f611;
	mov.f32 	%f616, %f611;
	mov.f32 	%f617, %f611;
	mov.f32 	%f618, %f611;
	mov.f32 	%f619, %f611;
	mov.f32 	%f620, %f611;
	mov.f32 	%f621, %f611;
	mov.f32 	%f622, %f611;
	mov.f32 	%f623, %f611;
	mov.f32 	%f624, %f611;
	mov.f32 	%f625, %f611;
	mov.f32 	%f626, %f611;
	mov.f32 	%f627, %f611;
	mov.f32 	%f628, %f611;
	mov.f32 	%f629, %f611;
	mov.f32 	%f630, %f611;
	mov.f32 	%f631, %f611;
	mov.f32 	%f632, %f611;
	mov.f32 	%f633, %f611;
	mov.f32 	%f634, %f611;
	mov.f32 	%f635, %f611;
	mov.f32 	%f636, %f611;
	mov.f32 	%f637, %f611;
	mov.f32 	%f638, %f611;
	mov.f32 	%f639, %f611;
	mov.f32 	%f640, %f611;
	mov.f32 	%f641, %f611;
	mov.f32 	%f642, %f611;
	mov.f32 	%f643, %f611;
	mov.f32 	%f644, %f611;
	mov.f32 	%f645, %f611;
	mov.f32 	%f646, %f611;
	mov.f32 	%f647, %f611;
	mov.f32 	%f648, %f611;
	mov.f32 	%f649, %f611;
	mov.f32 	%f650, %f611;
	mov.f32 	%f651, %f611;
	mov.f32 	%f652, %f611;
	mov.f32 	%f653, %f611;
	mov.f32 	%f654, %f611;
	mov.f32 	%f655, %f611;
	mov.f32 	%f656, %f611;
	mov.f32 	%f657, %f611;
	mov.f32 	%f658, %f611;
	mov.f32 	%f659, %f611;
	mov.f32 	%f660, %f611;
	mov.f32 	%f661, %f611;
	mov.f32 	%f662, %f611;
	mov.f32 	%f663, %f611;
	mov.f32 	%f664, %f611;
	mov.f32 	%f665, %f611;
	mov.f32 	%f666, %f611;
	mov.f32 	%f667, %f611;
	mov.f32 	%f668, %f611;
	mov.f32 	%f669, %f611;
	mov.f32 	%f670, %f611;
	mov.f32 	%f671, %f611;
	mov.f32 	%f672, %f611;
	mov.f32 	%f673, %f611;
	mov.f32 	%f674, %f611;
	@%p55 bra 	$L__BB0_76;
	ld.param.u32 	%r1488, [_ZN8pygpukit3ops10w8a16_gemm17w8a16_gemm_kernelEPK13__nv_bfloat16PKhS4_PS2_iiii_param_5];
	shr.s32 	%r392, %r16, 31;
	shr.u32 	%r393, %r392, 25;
	add.s32 	%r394, %r16, %r393;
	shr.s32 	%r63, %r394, 7;
	shr.s32 	%r395, %r20, 31;
	shr.u32 	%r396, %r395, 25;
	add.s32 	%r397, %r20, %r396;
	shr.s32 	%r64, %r397, 7;
	shr.s32 	%r398, %r23, 31;
	shr.u32 	%r399, %r398, 25;
	add.s32 	%r400, %r23, %r399;
	shr.s32 	%r65, %r400, 7;
	shr.s32 	%r401, %r26, 31;
	shr.u32 	%r402, %r401, 25;
	add.s32 	%r403, %r26, %r402;
	shr.s32 	%r66, %r403, 7;
	shr.s32 	%r404, %r29, 31;
	shr.u32 	%r405, %r404, 25;
	add.s32 	%r406, %r29, %r405;
	shr.s32 	%r67, %r406, 7;
	shr.s32 	%r407, %r32, 31;
	shr.u32 	%r408, %r407, 25;
	add.s32 	%r409, %r32, %r408;
	shr.s32 	%r68, %r409, 7;
	shr.s32 	%r410, %r35, 31;
	shr.u32 	%r411, %r410, 25;
	add.s32 	%r412, %r35, %r411;
	shr.s32 	%r69, %r412, 7;
	shr.s32 	%r413, %r38, 31;
	shr.u32 	%r414, %r413, 25;
	add.s32 	%r415, %r38, %r414;
	shr.s32 	%r70, %r415, 7;
	shr.s32 	%r416, %r41, 31;
	shr.u32 	%r417, %r416, 25;
	add.s32 	%r418, %r41, %r417;
	shr.s32 	%r71, %r418, 7;
	shr.s32 	%r419, %r44, 31;
	shr.u32 	%r420, %r419, 25;
	add.s32 	%r421, %r44, %r420;
	shr.s32 	%r72, %r421, 7;
	shr.s32 	%r422, %r47, 31;
	shr.u32 	%r423, %r422, 25;
	add.s32 	%r424, %r47, %r423;
	shr.s32 	%r73, %r424, 7;
	shr.s32 	%r425, %r50, 31;
	shr.u32 	%r426, %r425, 25;
	add.s32 	%r427, %r50, %r426;
	shr.s32 	%r74, %r427, 7;
	shr.s32 	%r428, %r53, 31;
	shr.u32 	%r429, %r428, 25;
	add.s32 	%r430, %r53, %r429;
	shr.s32 	%r75, %r430, 7;
	shr.s32 	%r431, %r56, 31;
	shr.u32 	%r432, %r431, 25;
	add.s32 	%r433, %r56, %r432;
	shr.s32 	%r76, %r433, 7;
	shr.s32 	%r434, %r59, 31;
	shr.u32 	%r435, %r434, 25;
	add.s32 	%r436, %r59, %r435;
	shr.s32 	%r77, %r436, 7;
	shr.s32 	%r437, %r62, 31;
	shr.u32 	%r438, %r437, 25;
	add.s32 	%r439, %r62, %r438;
	shr.s32 	%r78, %r439, 7;
	neg.s32 	%r1625, %r6;
	add.s32 	%r440, %r1623, 32;
	mad.lo.s32 	%r441, %r1488, %r440, %r3;
	add.s32 	%r1624, %r441, %r15;
	add.s32 	%r442, %r1622, 32;
	mad.lo.s32 	%r443, %r1488, %r442, %r3;
	add.s32 	%r1621, %r443, %r15;
	add.s32 	%r444, %r1620, 32;
	mad.lo.s32 	%r445, %r1488, %r444, %r3;
	add.s32 	%r1619, %r445, %r15;
	add.s32 	%r446, %r1618, 32;
	mad.lo.s32 	%r447, %r1488, %r446, %r3;
	add.s32 	%r1617, %r447, %r15;
	add.s32 	%r448, %r1616, 32;
	mad.lo.s32 	%r449, %r1488, %r448, %r3;
	add.s32 	%r1615, %r449, %r15;
	add.s32 	%r450, %r1614, 32;
	mad.lo.s32 	%r451, %r1488, %r450, %r3;
	add.s32 	%r1613, %r451, %r15;
	add.s32 	%r452, %r1612, 32;
	mad.lo.s32 	%r453, %r1488, %r452, %r3;
	add.s32 	%r1611, %r453, %r15;
	add.s32 	%r454, %r1610, 32;
	mad.lo.s32 	%r455, %r1488, %r454, %r3;
	add.s32 	%r1609, %r455, %r15;
	add.s32 	%r456, %r1608, 32;
	mad.lo.s32 	%r457, %r1488, %r456, %r3;
	add.s32 	%r1607, %r457, %r15;
	add.s32 	%r458, %r1606, 32;
	mad.lo.s32 	%r459, %r1488, %r458, %r3;
	add.s32 	%r1605, %r459, %r15;
	add.s32 	%r460, %r1604, 32;
	mad.lo.s32 	%r461, %r1488, %r460, %r3;
	add.s32 	%r1603, %r461, %r15;
	add.s32 	%r462, %r1602, 32;
	mad.lo.s32 	%r463, %r1488, %r462, %r3;
	add.s32 	%r1601, %r463, %r15;
	add.s32 	%r464, %r1600, 32;
	mad.lo.s32 	%r465, %r1488, %r464, %r3;
	add.s32 	%r1599, %r465, %r15;
	add.s32 	%r466, %r1598, 32;
	mad.lo.s32 	%r467, %r1488, %r466, %r3;
	add.s32 	%r1597, %r467, %r15;
	add.s32 	%r468, %r1596, 32;
	mad.lo.s32 	%r469, %r1488, %r468, %r3;
	add.s32 	%r1595, %r469, %r15;
	add.s32 	%r470, %r1594, 32;
	mad.lo.s32 	%r471, %r1488, %r470, %r3;
	add.s32 	%r1593, %r471, %r15;
	or.b32  	%r1592, %r8, 32;
	mad.lo.s32 	%r1591, %r13, %r198, %r8;
	mad.lo.s32 	%r1590, %r9, %r198, %r8;
	mov.b32 	%r1626, 0;
	mov.f32 	%f611, 0f00000000;
	mov.u64 	%rd167, _ZN8pygpukit3ops10w8a16_gemm12FP8_E4M3_LUTE;
$L__BB0_38:
	mov.u32 	%r137, %r1626;
	add.s32 	%r1626, %r137, 1;
	and.b32  	%r139, %r137, 1;
	setp.ge.s32 	%p56, %r1626, %r6;
	@%p56 bra 	$L__BB0_75;
	ld.param.u32 	%r1390, [_ZN8pygpukit3ops10w8a16_gemm17w8a16_gemm_kernelEPK13__nv_bfloat16PKhS4_PS2_iiii_param_4];
	mov.u32 	%r472, %tid.x;
	shr.u32 	%r473, %r472, 1;
	mov.u32 	%r474, %ctaid.y;
	shl.b32 	%r475, %r474, 7;
	or.b32  	%r476, %r473, %r475;
	setp.ge.s32 	%p57, %r476, %r1390;
	add.s32 	%r477, %r1592, 7;
	setp.ge.s32 	%p58, %r477, %r198;
	or.pred  	%p59, %p57, %p58;
	@%p59 bra 	$L__BB0_41;
	ld.param.u64 	%rd329, [_ZN8pygpukit3ops10w8a16_gemm17w8a16_gemm_kernelEPK13__nv_bfloat16PKhS4_PS2_iiii_param_0];
	mov.u32 	%r480, %tid.x;
	shr.u32 	%r481, %r480, 1;
	xor.b32  	%r482, %r139, 1;
	mul.wide.u32 	%rd143, %r482, 10240;
	mov.u32 	%r483, _ZZN8pygpukit3ops10w8a16_gemm17w8a16_gemm_kernelEPK13__nv_bfloat16PKhS4_PS2_iiiiE3smA;
	cvt.u64.u32 	%rd144, %r483;
	cvta.shared.u64 	%rd145, %rd144;
	add.s64 	%rd146, %rd145, %rd143;
	mul.wide.u32 	%rd147, %r481, 80;
	add.s64 	%rd148, %rd146, %rd147;
	shl.b32 	%r484, %r480, 5;
	cvt.u64.u32 	%rd149, %r484;
	and.b64  	%rd150, %rd149, 32;
	add.s64 	%rd141, %rd148, %rd150;
	add.s32 	%r485, %r1590, 32;
	mul.wide.u32 	%rd151, %r485, 2;
	add.s64 	%rd142, %rd329, %rd151;
	// begin inline asm
	{ .reg .u64 smem64;   cvta.to.shared.u64 smem64, %rd141;   cvt.u32.u64 %r478, smem64; }
	// end inline asm
	// begin inline asm
	cp.async.cg.shared.global [%r478], [%rd142], 16;
	// end inline asm
$L__BB0_41:
	ld.param.u32 	%r1391, [_ZN8pygpukit3ops10w8a16_gemm17w8a16_gemm_kernelEPK13__nv_bfloat16PKhS4_PS2_iiii_param_4];
	mov.u32 	%r486, %tid.x;
	shr.u32 	%r487, %r486, 1;
	mov.u32 	%r488, %ctaid.y;
	shl.b32 	%r489, %r488, 7;
	or.b32  	%r490, %r487, %r489;
	setp.ge.s32 	%p60, %r490, %r1391;
	add.s32 	%r491, %r1592, 15;
	setp.ge.s32 	%p61, %r491, %r198;
	or.pred  	%p62, %p60, %p61;
	@%p62 bra 	$L__BB0_43;
	ld.param.u64 	%rd330, [_ZN8pygpukit3ops10w8a16_gemm17w8a16_gemm_kernelEPK13__nv_bfloat16PKhS4_PS2_iiii_param_0];
	mov.u32 	%r494, %tid.x;
	shr.u32 	%r495, %r494, 1;
	xor.b32  	%r496, %r139, 1;
	mul.wide.u32 	%rd154, %r496, 10240;
	mov.u32 	%r497, _ZZN8pygpukit3ops10w8a16_gemm17w8a16_gemm_kernelEPK13__nv_bfloat16PKhS4_PS2_iiiiE3smA;
	cvt.u64.u32 	%rd155, %r497;
	cvta.shared.u64 	%rd156, %rd155;
	add.s64 	%rd157, %rd156, %rd154;
	mul.wide.u32 	%rd158, %r495, 80;
	add.s64 	%rd159, %rd157, %rd158;
	shl.b32 	%r498, %r494, 5;
	or.b32  	%r499, %r498, 16;
	cvt.u64.u32 	%rd160, %r499;
	and.b64  	%rd161, %rd160, 48;
	add.s64 	%rd152, %rd159, %rd161;
	add.s32 	%r500, %r1591, 40;
	mul.wide.u32 	%rd162, %r500, 2;
	add.s64 	%rd153, %rd330, %rd162;
	// begin inline asm
	{ .reg .u64 smem64;   cvta.to.shared.u64 smem64, %rd152;   cvt.u32.u64 %r492, smem64; }
	// end inline asm
	// begin inline asm
	cp.async.cg.shared.global [%r492], [%rd153], 16;
	// end inline asm
$L__BB0_43:
	ld.param.u32 	%r1489, [_ZN8pygpukit3ops10w8a16_gemm17w8a16_gemm_kernelEPK13__nv_bfloat16PKhS4_PS2_iiii_param_5];
	mov.u32 	%r501, %tid.x;
	shl.b32 	%r502, %r501, 4;
	and.b32  	%r503, %r502, 112;
	mov.u32 	%r504, %ctaid.x;
	shl.b32 	%r505, %r504, 7;
	or.b32  	%r506, %r503, %r505;
	setp.ge.s32 	%p63, %r506, %r1489;
	add.s32 	%r508, %r1623, 32;
	setp.ge.s32 	%p64, %r508, %r198;
	or.pred  	%p65, %p64, %p63;
	@%p65 bra 	$L__BB0_45;
	ld.param.u32 	%r1574, [_ZN8pygpukit3ops10w8a16_gemm17w8a16_gemm_kernelEPK13__nv_bfloat16PKhS4_PS2_iiii_param_7];
	ld.param.u64 	%rd347, [_ZN8pygpukit3ops10w8a16_gemm17w8a16_gemm_kernelEPK13__nv_bfloat16PKhS4_PS2_iiii_param_2];
	ld.param.u64 	%rd331, [_ZN8pygpukit3ops10w8a16_gemm17w8a16_gemm_kernelEPK13__nv_bfloat16PKhS4_PS2_iiii_param_1];
	cvt.s64.s32 	%rd163, %r1624;
	cvta.to.global.u64 	%rd164, %rd331;
	add.s64 	%rd165, %rd164, %rd163;
	ld.global.nc.u8 	%rs51, [%rd165];
	cvt.u32.u8 	%r509, %rs51;
	mul.wide.u32 	%rd166, %r509, 4;
	add.s64 	%rd168, %rd167, %rd166;
	ld.const.f32 	%f245, [%rd168];
	shr.u32 	%r511, %r508, 7;
	mad.lo.s32 	%r512, %r511, %r1574, %r63;
	cvta.to.global.u64 	%rd169, %rd347;
	mul.wide.s32 	%rd170, %r512, 2;
	add.s64 	%rd171, %rd169, %rd170;
	ld.global.nc.u16 	%rs49, [%rd171];
	// begin inline asm
	{ cvt.f32.bf16 %f243, %rs49;}

	// end inline asm
	mul.f32 	%f244, %f245, %f243;
	// begin inline asm
	{  cvt.rn.bf16.f32 %rs50, %f244;}

	// end inline asm
	mov.u32 	%r513, %tid.x;
	shr.u32 	%r514, %r513, 3;
	xor.b32  	%r515, %r139, 1;
	mov.u32 	%r516, _ZZN8pygpukit3ops10w8a16_gemm17w8a16_gemm_kernelEPK13__nv_bfloat16PKhS4_PS2_iiiiE3smB;
	mad.lo.s32 	%r517, %r515, 8704, %r516;
	mad.lo.s32 	%r518, %r514, 272, %r517;
	shl.b32 	%r519, %r513, 5;
	and.b32  	%r520, %r519, 224;
	add.s32 	%r521, %r518, %r520;
	st.shared.u16 	[%r521], %rs50;
$L__BB0_45:
	ld.param.u32 	%r1490, [_ZN8pygpukit3ops10w8a16_gemm17w8a16_gemm_kernelEPK13__nv_bfloat16PKhS4_PS2_iiii_param_5];
	mov.u32 	%r522, %tid.x;
	shl.b32 	%r523, %r522, 4;
	and.b32  	%r524, %r523, 112;
	mov.u32 	%r525, %ctaid.x;
	shl.b32 	%r526, %r525, 7;
	or.b32  	%r527, %r524, %r526;
	add.s32 	%r529, %r527, 1;
	setp.ge.s32 	%p66, %r529, %r1490;
	add.s32 	%r530, %r1622, 32;
	setp.ge.s32 	%p67, %r530, %r198;
	or.pred  	%p68, %p67, %p66;
	@%p68 bra 	$L__BB0_47;
	ld.param.u32 	%r1575, [_ZN8pygpukit3ops10w8a16_gemm17w8a16_gemm_kernelEPK13__nv_bfloat16PKhS4_PS2_iiii_param_7];
	ld.param.u64 	%rd348, [_ZN8pygpukit3ops10w8a16_gemm17w8a16_gemm_kernelEPK13__nv_bfloat16PKhS4_PS2_iiii_param_2];
	ld.param.u64 	%rd332, [_ZN8pygpukit3ops10w8a16_gemm17w8a16_gemm_kernelEPK13__nv_bfloat16PKhS4_PS2_iiii_param_1];
	add.s32 	%r531, %r1621, 1;
	cvt.s64.s32 	%rd172, %r531;
	cvta.to.global.u64 	%rd173, %rd332;
	add.s64 	%rd174, %rd173, %rd172;
	ld.global.nc.u8 	%rs54, [%rd174];
	cvt.u32.u8 	%r532, %rs54;
	mul.wide.u32 	%rd175, %r532, 4;
	add.s64 	%rd177, %rd167, %rd175;
	ld.const.f32 	%f248, [%rd177];
	shr.u32 	%r534, %r530, 7;
	mad.lo.s32 	%r535, %r534, %r1575, %r64;
	cvta.to.global.u64 	%rd178, %rd348;
	mul.wide.s32 	%rd179, %r535, 2;
	add.s64 	%rd180, %rd178, %rd179;
	ld.global.nc.u16 	%rs52, [%rd180];
	// begin inline asm
	{ cvt.f32.bf16 %f246, %rs52;}

	// end inline asm
	mul.f32 	%f247, %f248, %f246;
	// begin inline asm
	{  cvt.rn.bf16.f32 %rs53, %f247;}

	// end inline asm
	xor.b32  	%r536, %r139, 1;
	mov.u32 	%r537, _ZZN8pygpukit3ops10w8a16_gemm17w8a16_gemm_kernelEPK13__nv_bfloat16PKhS4_PS2_iiiiE3smB;
	mad.lo.s32 	%r538, %r536, 8704, %r537;
	mov.u32 	%r539, %tid.x;
	shl.b32 	%r540, %r539, 1;
	mad.lo.s32 	%r541, %r539, 14, %r540;
	shr.u32 	%r542, %r541, 7;
	mad.lo.s32 	%r543, %r542, 272, %r538;
	shl.b32 	%r544, %r541, 1;
	or.b32  	%r545, %r544, 2;
	and.b32  	%r546, %r545, 226;
	add.s32 	%r547, %r543, %r546;
	st.shared.u16 	[%r547], %rs53;
$L__BB0_47:
	ld.param.u32 	%r1491, [_ZN8pygpukit3ops10w8a16_gemm17w8a16_gemm_kernelEPK13__nv_bfloat16PKhS4_PS2_iiii_param_5];
	mov.u32 	%r548, %tid.x;
	shl.b32 	%r549, %r548, 4;
	and.b32  	%r550, %r549, 112;
	mov.u32 	%r551, %ctaid.x;
	shl.b32 	%r552, %r551, 7;
	or.b32  	%r553, %r550, %r552;
	add.s32 	%r555, %r553, 2;
	setp.ge.s32 	%p69, %r555, %r1491;
	add.s32 	%r556, %r1620, 32;
	setp.ge.s32 	%p70, %r556, %r198;
	or.pred  	%p71, %p70, %p69;
	@%p71 bra 	$L__BB0_49;
	ld.param.u32 	%r1576, [_ZN8pygpukit3ops10w8a16_gemm17w8a16_gemm_kernelEPK13__nv_bfloat16PKhS4_PS2_iiii_param_7];
	ld.param.u64 	%rd349, [_ZN8pygpukit3ops10w8a16_gemm17w8a16_gemm_kernelEPK13__nv_bfloat16PKhS4_PS2_iiii_param_2];
	ld.param.u64 	%rd333, [_ZN8pygpukit3ops10w8a16_gemm17w8a16_gemm_kernelEPK13__nv_bfloat16PKhS4_PS2_iiii_param_1];
	add.s32 	%r557, %r1619, 2;
	cvt.s64.s32 	%rd181, %r557;
	cvta.to.global.u64 	%rd182, %rd333;
	add.s64 	%rd183, %rd182, %rd181;
	ld.global.nc.u8 	%rs57, [%rd183];
	cvt.u32.u8 	%r558, %rs57;
	mul.wide.u32 	%rd184, %r558, 4;
	add.s64 	%rd186, %rd167, %rd184;
	ld.const.f32 	%f251, [%rd186];
	shr.u32 	%r560, %r556, 7;
	mad.lo.s32 	%r561, %r560, %r1576, %r65;
	cvta.to.global.u64 	%rd187, %rd349;
	mul.wide.s32 	%rd188, %r561, 2;
	add.s64 	%rd189, %rd187, %rd188;
	ld.global.nc.u16 	%rs55, [%rd189];
	// begin inline asm
	{ cvt.f32.bf16 %f249, %rs55;}

	// end inline asm
	mul.f32 	%f250, %f251, %f249;
	// begin inline asm
	{  cvt.rn.bf16.f32 %rs56, %f250;}

	// end inline asm
	xor.b32  	%r562, %r139, 1;
	mov.u32 	%r563, _ZZN8pygpukit3ops10w8a16_gemm17w8a16_gemm_kernelEPK13__nv_bfloat16PKhS4_PS2_iiiiE3smB;
	mad.lo.s32 	%r564, %r562, 8704, %r563;
	mov.u32 	%r565, %tid.x;
	shl.b32 	%r566, %r565, 1;
	mad.lo.s32 	%r567, %r565, 14, %r566;
	add.s32 	%r568, %r567, 2;
	shr.u32 	%r569, %r568, 7;
	mad.lo.s32 	%r570, %r569, 272, %r564;
	shl.b32 	%r571, %r568, 1;
	and.b32  	%r572, %r571, 228;
	add.s32 	%r573, %r570, %r572;
	st.shared.u16 	[%r573], %rs56;
$L__BB0_49:
	ld.param.u32 	%r1492, [_ZN8pygpukit3ops10w8a16_gemm17w8a16_gemm_kernelEPK13__nv_bfloat16PKhS4_PS2_iiii_param_5];
	mov.u32 	%r574, %tid.x;
	shl.b32 	%r575, %r574, 4;
	and.b32  	%r576, %r575, 112;
	mov.u32 	%r577, %ctaid.x;
	shl.b32 	%r578, %r577, 7;
	or.b32  	%r579, %r576, %r578;
	add.s32 	%r581, %r579, 3;
	setp.ge.s32 	%p72, %r581, %r1492;
	add.s32 	%r582, %r1618, 32;
	setp.ge.s32 	%p73, %r582, %r198;
	or.pred  	%p74, %p73, %p72;
	@%p74 bra 	$L__BB0_51;
	ld.param.u32 	%r1577, [_ZN8pygpukit3ops10w8a16_gemm17w8a16_gemm_kernelEPK13__nv_bfloat16PKhS4_PS2_iiii_param_7];
	ld.param.u64 	%rd350, [_ZN8pygpukit3ops10w8a16_gemm17w8a16_gemm_kernelEPK13__nv_bfloat16PKhS4_PS2_iiii_param_2];
	ld.param.u64 	%rd334, [_ZN8pygpukit3ops10w8a16_gemm17w8a16_gemm_kernelEPK13__nv_bfloat16PKhS4_PS2_iiii_param_1];
	add.s32 	%r583, %r1617, 3;
	cvt.s64.s32 	%rd190, %r583;
	cvta.to.global.u64 	%rd191, %rd334;
	add.s64 	%rd192, %rd191, %rd190;
	ld.global.nc.u8 	%rs60, [%rd192];
	cvt.u32.u8 	%r584, %rs60;
	mul.wide.u32 	%rd193, %r584, 4;
	add.s64 	%rd195, %rd167, %rd193;
	ld.const.f32 	%f254, [%rd195];
	shr.u32 	%r586, %r582, 7;
	mad.lo.s32 	%r587, %r586, %r1577, %r66;
	cvta.to.global.u64 	%rd196, %rd350;
	mul.wide.s32 	%rd197, %r587, 2;
	add.s64 	%rd198, %rd196, %rd197;
	ld.global.nc.u16 	%rs58, [%rd198];
	// begin inline asm
	{ cvt.f32.bf16 %f252, %rs58;}

	// end inline asm
	mul.f32 	%f253, %f254, %f252;
	// begin inline asm
	{  cvt.rn.bf16.f32 %rs59, %f253;}

	// end inline asm
	xor.b32  	%r588, %r139, 1;
	mov.u32 	%r589, _ZZN8pygpukit3ops10w8a16_gemm17w8a16_gemm_kernelEPK13__nv_bfloat16PKhS4_PS2_iiiiE3smB;
	mad.lo.s32 	%r590, %r588, 8704, %r589;
	mov.u32 	%r591, %tid.x;
	shl.b32 	%r592, %r591, 1;
	mad.lo.s32 	%r593, %r591, 14, %r592;
	add.s32 	%r594, %r593, 3;
	shr.u32 	%r595, %r594, 7;
	mad.lo.s32 	%r596, %r595, 272, %r590;
	shl.b32 	%r597, %r594, 1;
	and.b32  	%r598, %r597, 230;
	add.s32 	%r599, %r596, %r598;
	st.shared.u16 	[%r599], %rs59;
$L__BB0_51:
	ld.param.u32 	%r1493, [_ZN8pygpukit3ops10w8a16_gemm17w8a16_gemm_kernelEPK13__nv_bfloat16PKhS4_PS2_iiii_param_5];
	mov.u32 	%r600, %tid.x;
	shl.b32 	%r601, %r600, 4;
	and.b32  	%r602, %r601, 112;
	mov.u32 	%r603, %ctaid.x;
	shl.b32 	%r604, %r603, 7;
	or.b32  	%r605, %r602, %r604;
	add.s32 	%r607, %r605, 4;
	setp.ge.s32 	%p75, %r607, %r1493;
	add.s32 	%r608, %r1616, 32;
	setp.ge.s32 	%p76, %r608, %r198;
	or.pred  	%p77, %p76, %p75;
	@%p77 bra 	$L__BB0_53;
	ld.param.u32 	%r1578, [_ZN8pygpukit3ops10w8a16_gemm17w8a16_gemm_kernelEPK13__nv_bfloat16PKhS4_PS2_iiii_param_7];
	ld.param.u64 	%rd351, [_ZN8pygpukit3ops10w8a16_gemm17w8a16_gemm_kernelEPK13__nv_bfloat16PKhS4_PS2_iiii_param_2];
	ld.param.u64 	%rd335, [_ZN8pygpukit3ops10w8a16_gemm17w8a16_gemm_kernelEPK13__nv_bfloat16PKhS4_PS2_iiii_param_1];
	add.s32 	%r609, %r1615, 4;
	cvt.s64.s32 	%rd199, %r609;
	cvta.to.global.u64 	%rd200, %rd335;
	add.s64 	%rd201, %rd200, %rd199;
	ld.global.nc.u8 	%rs63, [%rd201];
	cvt.u32.u8 	%r610, %rs63;
	mul.wide.u32 	%rd202, %r610, 4;
	add.s64 	%rd204, %rd167, %rd202;
	ld.const.f32 	%f257, [%rd204];
	shr.u32 	%r612, %r608, 7;
	mad.lo.s32 	%r613, %r612, %r1578, %r67;
	cvta.to.global.u64 	%rd205, %rd351;
	mul.wide.s32 	%rd206, %r613, 2;
	add.s64 	%rd207, %rd205, %rd206;
	ld.global.nc.u16 	%rs61, [%rd207];
	// begin inline asm
	{ cvt.f32.bf16 %f255, %rs61;}

	// end inline asm
	mul.f32 	%f256, %f257, %f255;
	// begin inline asm
	{  cvt.rn.bf16.f32 %rs62, %f256;}

	// end inline asm
	xor.b32  	%r614, %r139, 1;
	mov.u32 	%r615, _ZZN8pygpukit3ops10w8a16_gemm17w8a16_gemm_kernelEPK13__nv_bfloat16PKhS4_PS2_iiiiE3smB;
	mad.lo.s32 	%r616, %r614, 8704, %r615;
	mov.u32 	%r617, %tid.x;
	shl.b32 	%r618, %r617, 1;
	mad.lo.s32 	%r619, %r617, 14, %r618;
	add.s32 	%r620, %r619, 4;
	shr.u32 	%r621, %r620, 7;
	mad.lo.s32 	%r622, %r621, 272, %r616;
	shl.b32 	%r623, %r620, 1;
	and.b32  	%r624, %r623, 232;
	add.s32 	%r625, %r622, %r624;
	st.shared.u16 	[%r625], %rs62;
$L__BB0_53:
	ld.param.u32 	%r1494, [_ZN8pygpukit3ops10w8a16_gemm17w8a16_gemm_kernelEPK13__nv_bfloat16PKhS4_PS2_iiii_param_5];
	mov.u32 	%r626, %tid.x;
	shl.b32 	%r627, %r626, 4;
	and.b32  	%r628, %r627, 112;
	mov.u32 	%r629, %ctaid.x;
	shl.b32 	%r630, %r629, 7;
	or.b32  	%r631, %r628, %r630;
	add.s32 	%r633, %r631, 5;
	setp.ge.s32 	%p78, %r633, %r1494;
	add.s32 	%r634, %r1614, 32;
	setp.ge.s32 	%p79, %r634, %r198;
	or.pred  	%p80, %p79, %p78;
	@%p80 bra 	$L__BB0_55;
	ld.param.u32 	%r1579, [_ZN8pygpukit3ops10w8a16_gemm17w8a16_gemm_kernelEPK13__nv_bfloat16PKhS4_PS2_iiii_param_7];
	ld.param.u64 	%rd352, [_ZN8pygpukit3ops10w8a16_gemm17w8a16_gemm_kernelEPK13__nv_bfloat16PKhS4_PS2_iiii_param_2];
	ld.param.u64 	%rd336, [_ZN8pygpukit3ops10w8a16_gemm17w8a16_gemm_kernelEPK13__nv_bfloat16PKhS4_PS2_iiii_param_1];
	add.s32 	%r635, %r1613, 5;
	cvt.s64.s32 	%rd208, %r635;
	cvta.to.global.u64 	%rd209, %rd336;
	add.s64 	%rd210, %rd209, %rd208;
	ld.global.nc.u8 	%rs66, [%rd210];
	cvt.u32.u8 	%r636, %rs66;
	mul.wide.u32 	%rd211, %r636, 4;
	add.s64 	%rd213, %rd167, %rd211;
	ld.const.f32 	%f260, [%rd213];
	shr.u32 	%r638, %r634, 7;
	mad.lo.s32 	%r639, %r638, %r1579, %r68;
	cvta.to.global.u64 	%rd214, %rd352;
	mul.wide.s32 	%rd215, %r639, 2;
	add.s64 	%rd216, %rd214, %rd215;
	ld.global.nc.u16 	%rs64, [%rd216];
	// begin inline asm
	{ cvt.f32.bf16 %f258, %rs64;}

	// end inline asm
	mul.f32 	%f259, %f260, %f258;
	// begin inline asm
	{  cvt.rn.bf16.f32 %rs65, %f259;}

	// end inline asm
	xor.b32  	%r640, %r139, 1;
	mov.u32 	%r641, _ZZN8pygpukit3ops10w8a16_gemm17w8a16_gemm_kernelEPK13__nv_bfloat16PKhS4_PS2_iiiiE3smB;
	mad.lo.s32 	%r642, %r640, 8704, %r641;
	mov.u32 	%r643, %tid.x;
	shl.b32 	%r644, %r643, 1;
	mad.lo.s32 	%r645, %r643, 14, %r644;
	add.s32 	%r646, %r645, 5;
	shr.u32 	%r647, %r646, 7;
	mad.lo.s32 	%r648, %r647, 272, %r642;
	shl.b32 	%r649, %r646, 1;
	and.b32  	%r650, %r649, 234;
	add.s32 	%r651, %r648, %r650;
	st.shared.u16 	[%r651], %rs65;
$L__BB0_55:
	ld.param.u32 	%r1495, [_ZN8pygpukit3ops10w8a16_gemm17w8a16_gemm_kernelEPK13__nv_bfloat16PKhS4_PS2_iiii_param_5];
	mov.u32 	%r652, %tid.x;
	shl.b32 	%r653, %r652, 4;
	and.b32  	%r654, %r653, 112;
	mov.u32 	%r655, %ctaid.x;
	shl.b32 	%r656, %r655, 7;
	or.b32  	%r657, %r654, %r656;
	add.s32 	%r659, %r657, 6;
	setp.ge.s32 	%p81, %r659, %r1495;
	add.s32 	%r660, %r1612, 32;
	setp.ge.s32 	%p82, %r660, %r198;
	or.pred  	%p83, %p82, %p81;
	@%p83 bra 	$L__BB0_57;
	ld.param.u32 	%r1580, [_ZN8pygpukit3ops10w8a16_gemm17w8a16_gemm_kernelEPK13__nv_bfloat16PKhS4_PS2_iiii_param_7];
	ld.param.u64 	%rd353, [_ZN8pygpukit3ops10w8a16_gemm17w8a16_gemm_kernelEPK13__nv_bfloat16PKhS4_PS2_iiii_param_2];
	ld.param.u64 	%rd337, [_ZN8pygpukit3ops10w8a16_gemm17w8a16_gemm_kernelEPK13__nv_bfloat16PKhS4_PS2_iiii_param_1];
	add.s32 	%r661, %r1611, 6;
	cvt.s64.s32 	%rd217, %r661;
	cvta.to.global.u64 	%rd218, %rd337;
	add.s64 	%rd219, %rd218, %rd217;
	ld.global.nc.u8 	%rs69, [%rd219];
	cvt.u32.u8 	%r662, %rs69;
	mul.wide.u32 	%rd220, %r662, 4;
	add.s64 	%rd222, %rd167, %rd220;
	ld.const.f32 	%f263, [%rd222];
	shr.u32 	%r664, %r660, 7;
	mad.lo.s32 	%r665, %r664, %r1580, %r69;
	cvta.to.global.u64 	%rd223, %rd353;
	mul.wide.s32 	%rd224, %r665, 2;
	add.s64 	%rd225, %rd223, %rd224;
	ld.global.nc.u16 	%rs67, [%rd225];
	// begin inline asm
	{ cvt.f32.bf16 %f261, %rs67;}

	// end inline asm
	mul.f32 	%f262, %f263, %f261;
	// begin inline asm
	{  cvt.rn.bf16.f32 %rs68, %f262;}

	// end inline asm
	xor.b32  	%r666, %r139, 1;
	mov.u32 	%r667, _ZZN8pygpukit3ops10w8a16_gemm17w8a16_gemm_kernelEPK13__nv_bfloat16PKhS4_PS2_iiiiE3smB;
	mad.lo.s32 	%r668, %r666, 8704, %r667;
	mov.u32 	%r669, %tid.x;
	shl.b32 	%r670, %r669, 1;
	mad.lo.s32 	%r671, %r669, 14, %r670;
	add.s32 	%r672, %r671, 6;
	shr.u32 	%r673, %r672, 7;
	mad.lo.s32 	%r674, %r673, 272, %r668;
	shl.b32 	%r675, %r672, 1;
	and.b32  	%r676, %r675, 236;
	add.s32 	%r677, %r674, %r676;
	st.shared.u16 	[%r677], %rs68;
$L__BB0_57:
	ld.param.u32 	%r1496, [_ZN8pygpukit3ops10w8a16_gemm17w8a16_gemm_kernelEPK13__nv_bfloat16PKhS4_PS2_iiii_param_5];
	mov.u32 	%r678, %tid.x;
	shl.b32 	%r679, %r678, 4;
	and.b32  	%r680, %r679, 112;
	mov.u32 	%r681, %ctaid.x;
	shl.b32 	%r682, %r681, 7;
	or.b32  	%r683, %r680, %r682;
	add.s32 	%r685, %r683, 7;
	setp.ge.s32 	%p84, %r685, %r1496;
	add.s32 	%r686, %r1610, 32;
	setp.ge.s32 	%p85, %r686, %r198;
	or.pred  	%p86, %p85, %p84;
	@%p86 bra 	$L__BB0_59;
	ld.param.u32 	%r1581, [_ZN8pygpukit3ops10w8a16_gemm17w8a16_gemm_kernelEPK13__nv_bfloat16PKhS4_PS2_iiii_param_7];
	ld.param.u64 	%rd354, [_ZN8pygpukit3ops10w8a16_gemm17w8a16_gemm_kernelEPK13__nv_bfloat16PKhS4_PS2_iiii_param_2];
	ld.param.u64 	%rd338, [_ZN8pygpukit3ops10w8a16_gemm17w8a16_gemm_kernelEPK13__nv_bfloat16PKhS4_PS2_iiii_param_1];
	add.s32 	%r687, %r1609, 7;
	cvt.s64.s32 	%rd226, %r687;
	cvta.to.global.u64 	%rd227, %rd338;
	add.s64 	%rd228, %rd227, %rd226;
	ld.global.nc.u8 	%rs72, [%rd228];
	cvt.u32.u8 	%r688, %rs72;
	mul.wide.u32 	%rd229, %r688, 4;
	add.s64 	%rd231, %rd167, %rd229;
	ld.const.f32 	%f266, [%rd231];
	shr.u32 	%r690, %r686, 7;
	mad.lo.s32 	%r691, %r690, %r1581, %r70;
	cvta.to.global.u64 	%rd232, %rd354;
	mul.wide.s32 	%rd233, %r691, 2;
	add.s64 	%rd234, %rd232, %rd233;
	ld.global.nc.u16 	%rs70, [%rd234];
	// begin inline asm
	{ cvt.f32.bf16 %f264, %rs70;}

	// end inline asm
	mul.f32 	%f265, %f266, %f264;
	// begin inline asm
	{  cvt.rn.bf16.f32 %rs71, %f265;}

	// end inline asm
	xor.b32  	%r692, %r139, 1;
	mov.u32 	%r693, _ZZN8pygpukit3ops10w8a16_gemm17w8a16_gemm_kernelEPK13__nv_bfloat16PKhS4_PS2_iiiiE3smB;
	mad.lo.s32 	%r694, %r692, 8704, %r693;
	mov.u32 	%r695, %tid.x;
	shl.b32 	%r696, %r695, 1;
	mad.lo.s32 	%r697, %r695, 14, %r696;
	add.s32 	%r698, %r697, 7;
	shr.u32 	%r699, %r698, 7;
	mad.lo.s32 	%r700, %r699, 272, %r694;
	shl.b32 	%r701, %r698, 1;
	and.b32  	%r702, %r701, 238;
	add.s32 	%r703, %r700, %r702;
	st.shared.u16 	[%r703], %rs71;
$L__BB0_59:
	ld.param.u32 	%r1497, [_ZN8pygpukit3ops10w8a16_gemm17w8a16_gemm_kernelEPK13__nv_bfloat16PKhS4_PS2_iiii_param_5];
	mov.u32 	%r704, %tid.x;
	shl.b32 	%r705, %r704, 4;
	and.b32  	%r706, %r705, 112;
	mov.u32 	%r707, %ctaid.x;
	shl.b32 	%r708, %r707, 7;
	or.b32  	%r709, %r706, %r708;
	add.s32 	%r711, %r709, 8;
	setp.ge.s32 	%p87, %r711, %r1497;
	add.s32 	%r712, %r1608, 32;
	setp.ge.s32 	%p88, %r712, %r198;
	or.pred  	%p89, %p88, %p87;
	@%p89 bra 	$L__BB0_61;
	ld.param.u32 	%r1582, [_ZN8pygpukit3ops10w8a16_gemm17w8a16_gemm_kernelEPK13__nv_bfloat16PKhS4_PS2_iiii_param_7];
	ld.param.u64 	%rd355, [_ZN8pygpukit3ops10w8a16_gemm17w8a16_gemm_kernelEPK13__nv_bfloat16PKhS4_PS2_iiii_param_2];
	ld.param.u64 	%rd339, [_ZN8pygpukit3ops10w8a16_gemm17w8a16_gemm_kernelEPK13__nv_bfloat16PKhS4_PS2_iiii_param_1];
	add.s32 	%r713, %r1607, 8;
	cvt.s64.s32 	%rd235, %r713;
	cvta.to.global.u64 	%rd236, %rd339;
	add.s64 	%rd237, %rd236, %rd235;
	ld.global.nc.u8 	%rs75, [%rd237];
	cvt.u32.u8 	%r714, %rs75;
	mul.wide.u32 	%rd238, %r714, 4;
	add.s64 	%rd240, %rd167, %rd238;
	ld.const.f32 	%f269, [%rd240];
	shr.u32 	%r716, %r712, 7;
	mad.lo.s32 	%r717, %r716, %r1582, %r71;
	cvta.to.global.u64 	%rd241, %rd355;
	mul.wide.s32 	%rd242, %r717, 2;
	add.s64 	%rd243, %rd241, %rd242;
	ld.global.nc.u16 	%rs73, [%rd243];
	// begin inline asm
	{ cvt.f32.bf16 %f267, %rs73;}

	// end inline asm
	mul.f32 	%f268, %f269, %f267;
	// begin inline asm
	{  cvt.rn.bf16.f32 %rs74, %f268;}

	// end inline asm
	xor.b32  	%r718, %r139, 1;
	mov.u32 	%r719, _ZZN8pygpukit3ops10w8a16_gemm17w8a16_gemm_kernelEPK13__nv_bfloat16PKhS4_PS2_iiiiE3smB;
	mad.lo.s32 	%r720, %r718, 8704, %r719;
	mov.u32 	%r721, %tid.x;
	shl.b32 	%r722, %r721, 1;
	mad.lo.s32 	%r723, %r721, 14, %r722;
	add.s32 	%r724, %r723, 8;
	shr.u32 	%r725, %r724, 7;
	mad.lo.s32 	%r726, %r725, 272, %r720;
	shl.b32 	%r727, %r724, 1;
	and.b32  	%r728, %r727, 240;
	add.s32 	%r729, %r726, %r728;
	st.shared.u16 	[%r729], %rs74;
$L__BB0_61:
	ld.param.u32 	%r1498, [_ZN8pygpukit3ops10w8a16_gemm17w8a16_gemm_kernelEPK13__nv_bfloat16PKhS4_PS2_iiii_param_5];
	mov.u32 	%r730, %tid.x;
	shl.b32 	%r731, %r730, 4;
	and.b32  	%r732, %r731, 112;
	mov.u32 	%r733, %ctaid.x;
	shl.b32 	%r734, %r733, 7;
	or.b32  	%r735, %r732, %r734;
	add.s32 	%r737, %r735, 9;
	setp.ge.s32 	%p90, %r737, %r1498;
	add.s32 	%r738, %r1606, 32;
	setp.ge.s32 	%p91, %r738, %r198;
	or.pred  	%p92, %p91, %p90;
	@%p92 bra 	$L__BB0_63;
	ld.param.u32 	%r1583, [_ZN8pygpukit3ops10w8a16_gemm17w8a16_gemm_kernelEPK13__nv_bfloat16PKhS4_PS2_iiii_param_7];
	ld.param.u64 	%rd356, [_ZN8pygpukit3ops10w8a16_gemm17w8a16_gemm_kernelEPK13__nv_bfloat16PKhS4_PS2_iiii_param_2];
	ld.param.u64 	%rd340, [_ZN8pygpukit3ops10w8a16_gemm17w8a16_gemm_kernelEPK13__nv_bfloat16PKhS4_PS2_iiii_param_1];
	add.s32 	%r739, %r1605, 9;
	cvt.s64.s32 	%rd244, %r739;
	cvta.to.global.u64 	%rd245, %rd340;
	add.s64 	%rd246, %rd245, %rd244;
	ld.global.nc.u8 	%rs78, [%rd246];
	cvt.u32.u8 	%r740, %rs78;
	mul.wide.u32 	%rd247, %r740, 4;
	add.s64 	%rd249, %rd167, %rd247;
	ld.const.f32 	%f272, [%rd249];
	shr.u32 	%r742, %r738, 7;
	mad.lo.s32 	%r743, %r742, %r1583, %r72;
	cvta.to.global.u64 	%rd250, %rd356;
	mul.wide.s32 	%rd251, %r743, 2;
	add.s64 	%rd252, %rd250, %rd251;
	ld.global.nc.u16 	%rs76, [%rd252];
	// begin inline asm
	{ cvt.f32.bf16 %f270, %rs76;}

	// end inline asm
	mul.f32 	%f271, %f272, %f270;
	// begin inline asm
	{  cvt.rn.bf16.f32 %rs77, %f271;}

	// end inline asm
	xor.b32  	%r744, %r139, 1;
	mov.u32 	%r745, _ZZN8pygpukit3ops10w8a16_gemm17w8a16_gemm_kernelEPK13__nv_bfloat16PKhS4_PS2_iiiiE3smB;
	mad.lo.s32 	%r746, %r744, 8704, %r745;
	mov.u32 	%r747, %tid.x;
	shl.b32 	%r748, %r747, 1;
	mad.lo.s32 	%r749, %r747, 14, %r748;
	add.s32 	%r750, %r749, 9;
	shr.u32 	%r751, %r750, 7;
	mad.lo.s32 	%r752, %r751, 272, %r746;
	shl.b32 	%r753, %r750, 1;
	and.b32  	%r754, %r753, 242;
	add.s32 	%r755, %r752, %r754;
	st.shared.u16 	[%r755], %rs77;
$L__BB0_63:
	ld.param.u32 	%r1499, [_ZN8pygpukit3ops10w8a16_gemm17w8a16_gemm_kernelEPK13__nv_bfloat16PKhS4_PS2_iiii_param_5];
	mov.u32 	%r756, %tid.x;
	shl.b32 	%r757, %r756, 4;
	and.b32  	%r758, %r757, 112;
	mov.u32 	%r759, %ctaid.x;
	shl.b32 	%r760, %r759, 7;
	or.b32  	%r761, %r758, %r760;
	add.s32 	%r763, %r761, 10;
	setp.ge.s32 	%p93, %r763, %r1499;
	add.s32 	%r764, %r1604, 32;
	setp.ge.s32 	%p94, %r764, %r198;
	or.pred  	%p95, %p94, %p93;
	@%p95 bra 	$L__BB0_65;
	ld.param.u32 	%r1584, [_ZN8pygpukit3ops10w8a16_gemm17w8a16_gemm_kernelEPK13__nv_bfloat16PKhS4_PS2_iiii_param_7];
	ld.param.u64 	%rd357, [_ZN8pygpukit3ops10w8a16_gemm17w8a16_gemm_kernelEPK13__nv_bfloat16PKhS4_PS2_iiii_param_2];
	ld.param.u64 	%rd341, [_ZN8pygpukit3ops10w8a16_gemm17w8a16_gemm_kernelEPK13__nv_bfloat16PKhS4_PS2_iiii_param_1];
	add.s32 	%r765, %r1603, 10;
	cvt.s64.s32 	%rd253, %r765;
	cvta.to.global.u64 	%rd254, %rd341;
	add.s64 	%rd255, %rd254, %rd253;
	ld.global.nc.u8 	%rs81, [%rd255];
	cvt.u32.u8 	%r766, %rs81;
	mul.wide.u32 	%rd256, %r766, 4;
	add.s64 	%rd258, %rd167, %rd256;
	ld.const.f32 	%f275, [%rd258];
	shr.u32 	%r768, %r764, 7;
	mad.lo.s32 	%r769, %r768, %r1584, %r73;
	cvta.to.global.u64 	%rd259, %rd357;
	mul.wide.s32 	%rd260, %r769, 2;
	add.s64 	%rd261, %rd259, %rd260;
	ld.global.nc.u16 	%rs79, [%rd261];
	// begin inline asm
	{ cvt.f32.bf16 %f273, %rs79;}

	// end inline asm
	mul.f32 	%f274, %f275, %f273;
	// begin inline asm
	{  cvt.rn.bf16.f32 %rs80, %f274;}

	// end inline asm
	xor.b32  	%r770, %r139, 1;
	mov.u32 	%r771, _ZZN8pygpukit3ops10w8a16_gemm17w8a16_gemm_kernelEPK13__nv_bfloat16PKhS4_PS2_iiiiE3smB;
	mad.lo.s32 	%r772, %r770, 8704, %r771;
	mov.u32 	%r773, %tid.x;
	shl.b32 	%r774, %r773, 1;
	mad.lo.s32 	%r775, %r773, 14, %r774;
	add.s32 	%r776, %r775, 10;
	shr.u32 	%r777, %r776, 7;
	mad.lo.s32 	%r778, %r777, 272, %r772;
	shl.b32 	%r779, %r776, 1;
	and.b32  	%r780, %r779, 244;
	add.s32 	%r781, %r778, %r780;
	st.shared.u16 	[%r781], %rs80;
$L__BB0_65:
	ld.param.u32 	%r1500, [_ZN8pygpukit3ops10w8a16_gemm17w8a16_gemm_kernelEPK13__nv_bfloat16PKhS4_PS2_iiii_param_5];
	mov.u32 	%r782, %tid.x;
	shl.b32 	%r783, %r782, 4;
	and.b32  	%r784, %r783, 112;
	mov.u32 	%r785, %ctaid.x;
	shl.b32 	%r786, %r785, 7;
	or.b32  	%r787, %r784, %r786;
	add.s32 	%r789, %r787, 11;
	setp.ge.s32 	%p96, %r789, %r1500;
	add.s32 	%r790, %r1602, 32;
	setp.ge.s32 	%p97, %r790, %r198;
	or.pred  	%p98, %p97, %p96;
	@%p98 bra 	$L__BB0_67;
	ld.param.u32 	%r1585, [_ZN8pygpukit3ops10w8a16_gemm17w8a16_gemm_kernelEPK13__nv_bfloat16PKhS4_PS2_iiii_param_7];
	ld.param.u64 	%rd358, [_ZN8pygpukit3ops10w8a16_gemm17w8a16_gemm_kernelEPK13__nv_bfloat16PKhS4_PS2_iiii_param_2];
	ld.param.u64 	%rd342, [_ZN8pygpukit3ops10w8a16_gemm17w8a16_gemm_kernelEPK13__nv_bfloat16PKhS4_PS2_iiii_param_1];
	add.s32 	%r791, %r1601, 11;
	cvt.s64.s32 	%rd262, %r791;
	cvta.to.global.u64 	%rd263, %rd342;
	add.s64 	%rd264, %rd263, %rd262;
	ld.global.nc.u8 	%rs84, [%rd264];
	cvt.u32.u8 	%r792, %rs84;
	mul.wide.u32 	%rd265, %r792, 4;
	add.s64 	%rd267, %rd167, %rd265;
	ld.const.f32 	%f278, [%rd267];
	shr.u32 	%r794, %r790, 7;
	mad.lo.s32 	%r795, %r794, %r1585, %r74;
	cvta.to.global.u64 	%rd268, %rd358;
	mul.wide.s32 	%rd269, %r795, 2;
	add.s64 	%rd270, %rd268, %rd269;
	ld.global.nc.u16 	%rs82, [%rd270];
	// begin inline asm
	{ cvt.f32.bf16 %f276, %rs82;}

	// end inline asm
	mul.f32 	%f277, %f278, %f276;
	// begin inline asm
	{  cvt.rn.bf16.f32 %rs83, %f277;}

	// end inline asm
	xor.b32  	%r796, %r139, 1;
	mov.u32 	%r797, _ZZN8pygpukit3ops10w8a16_gemm17w8a16_gemm_kernelEPK13__nv_bfloat16PKhS4_PS2_iiiiE3smB;
	mad.lo.s32 	%r798, %r796, 8704, %r797;
	mov.u32 	%r799, %tid.x;
	shl.b32 	%r800, %r799, 1;
	mad.lo.s32 	%r801, %r799, 14, %r800;
	add.s32 	%r802, %r801, 11;
	shr.u32 	%r803, %r802, 7;
	mad.lo.s32 	%r804, %r803, 272, %r798;
	shl.b32 	%r805, %r802, 1;
	and.b32  	%r806, %r805, 246;
	add.s32 	%r807, %r804, %r806;
	st.shared.u16 	[%r807], %rs83;
$L__BB0_67:
	ld.param.u32 	%r1501, [_ZN8pygpukit3ops10w8a16_gemm17w8a16_gemm_kernelEPK13__nv_bfloat16PKhS4_PS2_iiii_param_5];
	mov.u32 	%r808, %tid.x;
	shl.b32 	%r809, %r808, 4;
	and.b32  	%r810, %r809, 112;
	mov.u32 	%r811, %ctaid.x;
	shl.b32 	%r812, %r811, 7;
	or.b32  	%r813, %r810, %r812;
	add.s32 	%r815, %r813, 12;
	setp.ge.s32 	%p99, %r815, %r1501;
	add.s32 	%r816, %r1600, 32;
	setp.ge.s32 	%p100, %r816, %r198;
	or.pred  	%p101, %p100, %p99;
	@%p101 bra 	$L__BB0_69;
	ld.param.u32 	%r1586, [_ZN8pygpukit3ops10w8a16_gemm17w8a16_gemm_kernelEPK13__nv_bfloat16PKhS4_PS2_iiii_param_7];
	ld.param.u64 	%rd359, [_ZN8pygpukit3ops10w8a16_gemm17w8a16_gemm_kernelEPK13__nv_bfloat16PKhS4_PS2_iiii_param_2];
	ld.param.u64 	%rd343, [_ZN8pygpukit3ops10w8a16_gemm17w8a16_gemm_kernelEPK13__nv_bfloat16PKhS4_PS2_iiii_param_1];
	add.s32 	%r817, %r1599, 12;
	cvt.s64.s32 	%rd271, %r817;
	cvta.to.global.u64 	%rd272, %rd343;
	add.s64 	%rd273, %rd272, %rd271;
	ld.global.nc.u8 	%rs87, [%rd273];
	cvt.u32.u8 	%r818, %rs87;
	mul.wide.u32 	%rd274, %r818, 4;
	add.s64 	%rd276, %rd167, %rd274;
	ld.const.f32 	%f281, [%rd276];
	shr.u32 	%r820, %r816, 7;
	mad.lo.s32 	%r821, %r820, %r1586, %r75;
	cvta.to.global.u64 	%rd277, %rd359;
	mul.wide.s32 	%rd278, %r821, 2;
	add.s64 	%rd279, %rd277, %rd278;
	ld.global.nc.u16 	%rs85, [%rd279];
	// begin inline asm
	{ cvt.f32.bf16 %f279, %rs85;}

	// end inline asm
	mul.f32 	%f280, %f281, %f279;
	// begin inline asm
	{  cvt.rn.bf16.f32 %rs86, %f280;}

	// end inline asm
	xor.b32  	%r822, %r139, 1;
	mov.u32 	%r823, _ZZN8pygpukit3ops10w8a16_gemm17w8a16_gemm_kernelEPK13__nv_bfloat16PKhS4_PS2_iiiiE3smB;
	mad.lo.s32 	%r824, %r822, 8704, %r823;
	mov.u32 	%r825, %tid.x;
	shl.b32 	%r826, %r825, 1;
	mad.lo.s32 	%r827, %r825, 14, %r826;
	add.s32 	%r828, %r827, 12;
	shr.u32 	%r829, %r828, 7;
	mad.lo.s32 	%r830, %r829, 272, %r824;
	shl.b32 	%r831, %r828, 1;
	and.b32  	%r832, %r831, 248;
	add.s32 	%r833, %r830, %r832;
	st.shared.u16 	[%r833], %rs86;
$L__BB0_69:
	ld.param.u32 	%r1502, [_ZN8pygpukit3ops10w8a16_gemm17w8a16_gemm_kernelEPK13__nv_bfloat16PKhS4_PS2_iiii_param_5];
	mov.u32 	%r834, %tid.x;
	shl.b32 	%r835, %r834, 4;
	and.b32  	%r836, %r835, 112;
	mov.u32 	%r837, %ctaid.x;
	shl.b32 	%r838, %r837, 7;
	or.b32  	%r839, %r836, %r838;
	add.s32 	%r841, %r839, 13;
	setp.ge.s32 	%p102, %r841, %r1502;
	add.s32 	%r842, %r1598, 32;
	setp.ge.s32 	%p103, %r842, %r198;
	or.pred  	%p104, %p103, %p102;
	@%p104 bra 	$L__BB0_71;
	ld.param.u32 	%r1587, [_ZN8pygpukit3ops10w8a16_gemm17w8a16_gemm_kernelEPK13__nv_bfloat16PKhS4_PS2_iiii_param_7];
	ld.param.u64 	%rd360, [_ZN8pygpukit3ops10w8a16_gemm17w8a16_gemm_kernelEPK13__nv_bfloat16PKhS4_PS2_iiii_param_2];
	ld.param.u64 	%rd344, [_ZN8pygpukit3ops10w8a16_gemm17w8a16_gemm_kernelEPK13__nv_bfloat16PKhS4_PS2_iiii_param_1];
	add.s32 	%r843, %r1597, 13;
	cvt.s64.s32 	%rd280, %r843;
	cvta.to.global.u64 	%rd281, %rd344;
	add.s64 	%rd282, %rd281, %rd280;
	ld.global.nc.u8 	%rs90, [%rd282];
	cvt.u32.u8 	%r844, %rs90;
	mul.wide.u32 	%rd283, %r844, 4;
	add.s64 	%rd285, %rd167, %rd283;
	ld.const.f32 	%f284, [%rd285];
	shr.u32 	%r846, %r842, 7;
	mad.lo.s32 	%r847, %r846, %r1587, %r76;
	cvta.to.global.u64 	%rd286, %rd360;
	mul.wide.s32 	%rd287, %r847, 2;
	add.s64 	%rd288, %rd286, %rd287;
	ld.global.nc.u16 	%rs88, [%rd288];
	// begin inline asm
	{ cvt.f32.bf16 %f282, %rs88;}

	// end inline asm
	mul.f32 	%f283, %f284, %f282;
	// begin inline asm
	{  cvt.rn.bf16.f32 %rs89, %f283;}

	// end inline asm
	xor.b32  	%r848, %r139, 1;
	mov.u32 	%r849, _ZZN8pygpukit3ops10w8a16_gemm17w8a16_gemm_kernelEPK13__nv_bfloat16PKhS4_PS2_iiiiE3smB;
	mad.lo.s32 	%r850, %r848, 8704, %r849;
	mov.u32 	%r851, %tid.x;
	shl.b32 	%r852, %r851, 1;
	mad.lo.s32 	%r853, %r851, 14, %r852;
	add.s32 	%r854, %r853, 13;
	shr.u32 	%r855, %r854, 7;
	mad.lo.s32 	%r856, %r855, 272, %r850;
	shl.b32 	%r857, %r854, 1;
	and.b32  	%r858, %r857, 250;
	add.s32 	%r859, %r856, %r858;
	st.shared.u16 	[%r859], %rs89;
$L__BB0_71:
	ld.param.u32 	%r1503, [_ZN8pygpukit3ops10w8a16_gemm17w8a16_gemm_kernelEPK13__nv_bfloat16PKhS4_PS2_iiii_param_5];
	mov.u32 	%r860, %tid.x;
	shl.b32 	%r861, %r860, 4;
	and.b32  	%r862, %r861, 112;
	mov.u32 	%r863, %ctaid.x;
	shl.b32 	%r864, %r863, 7;
	or.b32  	%r865, %r862, %r864;
	add.s32 	%r867, %r865, 14;
	setp.ge.s32 	%p105, %r867, %r1503;
	add.s32 	%r868, %r1596, 32;
	setp.ge.s32 	%p106, %r868, %r198;
	or.pred  	%p107, %p106, %p105;
	@%p107 bra 	$L__BB0_73;
	ld.param.u32 	%r1588, [_ZN8pygpukit3ops10w8a16_gemm17w8a16_gemm_kernelEPK13__nv_bfloat16PKhS4_PS2_iiii_param_7];
	ld.param.u64 	%rd361, [_ZN8pygpukit3ops10w8a16_gemm17w8a16_gemm_kernelEPK13__nv_bfloat16PKhS4_PS2_iiii_param_2];
	ld.param.u64 	%rd345, [_ZN8pygpukit3ops10w8a16_gemm17w8a16_gemm_kernelEPK13__nv_bfloat16PKhS4_PS2_iiii_param_1];
	add.s32 	%r869, %r1595, 14;
	cvt.s64.s32 	%rd289, %r869;
	cvta.to.global.u64 	%rd290, %rd345;
	add.s64 	%rd291, %rd290, %rd289;
	ld.global.nc.u8 	%rs93, [%rd291];
	cvt.u32.u8 	%r870, %rs93;
	mul.wide.u32 	%rd292, %r870, 4;
	add.s64 	%rd294, %rd167, %rd292;
	ld.const.f32 	%f287, [%rd294];
	shr.u32 	%r872, %r868, 7;
	mad.lo.s32 	%r873, %r872, %r1588, %r77;
	cvta.to.global.u64 	%rd295, %rd361;
	mul.wide.s32 	%rd296, %r873, 2;
	add.s64 	%rd297, %rd295, %rd296;
	ld.global.nc.u16 	%rs91, [%rd297];
	// begin inline asm
	{ cvt.f32.bf16 %f285, %rs91;}

	// end inline asm
	mul.f32 	%f286, %f287, %f285;
	// begin inline asm
	{  cvt.rn.bf16.f32 %rs92, %f286;}

	// end inline asm
	xor.b32  	%r874, %r139, 1;
	mov.u32 	%r875, _ZZN8pygpukit3ops10w8a16_gemm17w8a16_gemm_kernelEPK13__nv_bfloat16PKhS4_PS2_iiiiE3smB;
	mad.lo.s32 	%r876, %r874, 8704, %r875;
	mov.u32 	%r877, %tid.x;
	shl.b32 	%r878, %r877, 1;
	mad.lo.s32 	%r879, %r877, 14, %r878;
	add.s32 	%r880, %r879, 14;
	shr.u32 	%r881, %r880, 7;
	mad.lo.s32 	%r882, %r881, 272, %r876;
	shl.b32 	%r883, %r880, 1;
	and.b32  	%r884, %r883, 252;
	add.s32 	%r885, %r882, %r884;
	st.shared.u16 	[%r885], %rs92;
$L__BB0_73:
	ld.param.u32 	%r1504, [_ZN8pygpukit3ops10w8a16_gemm17w8a16_gemm_kernelEPK13__nv_bfloat16PKhS4_PS2_iiii_param_5];
	mov.u32 	%r886, %tid.x;
	shl.b32 	%r887, %r886, 4;
	and.b32  	%r888, %r887, 112;
	mov.u32 	%r889, %ctaid.x;
	shl.b32 	%r890, %r889, 7;
	or.b32  	%r891, %r888, %r890;
	add.s32 	%r893, %r891, 15;
	setp.ge.s32 	%p108, %r893, %r1504;
	add.s32 	%r894, %r1594, 32;
	setp.ge.s32 	%p109, %r894, %r198;
	or.pred  	%p110, %p109, %p108;
	@%p110 bra 	$L__BB0_75;
	ld.param.u32 	%r1589, [_ZN8pygpukit3ops10w8a16_gemm17w8a16_gemm_kernelEPK13__nv_bfloat16PKhS4_PS2_iiii_param_7];
	ld.param.u64 	%rd362, [_ZN8pygpukit3ops10w8a16_gemm17w8a16_gemm_kernelEPK13__nv_bfloat16PKhS4_PS2_iiii_param_2];
	ld.param.u64 	%rd346, [_ZN8pygpukit3ops10w8a16_gemm17w8a16_gemm_kernelEPK13__nv_bfloat16PKhS4_PS2_iiii_param_1];
	add.s32 	%r895, %r1593, 15;
	cvt.s64.s32 	%rd298, %r895;
	cvta.to.global.u64 	%rd299, %rd346;
	add.s64 	%rd300, %rd299, %rd298;
	ld.global.nc.u8 	%rs96, [%rd300];
	cvt.u32.u8 	%r896, %rs96;
	mul.wide.u32 	%rd301, %r896, 4;
	add.s64 	%rd303, %rd167, %rd301;
	ld.const.f32 	%f290, [%rd303];
	shr.u32 	%r898, %r894, 7;
	mad.lo.s32 	%r899, %r898, %r1589, %r78;
	cvta.to.global.u64 	%rd304, %rd362;
	mul.wide.s32 	%rd305, %r899, 2;
	add.s64 	%rd306, %rd304, %rd305;
	ld.global.nc.u16 	%rs94, [%rd306];
	// begin inline asm
	{ cvt.f32.bf16 %f288, %rs94;}

	// end inline asm
	mul.f32 	%f289, %f290, %f288;
	// begin inline asm
	{  cvt.rn.bf16.f32 %rs95, %f289;}

	// end inline asm
	xor.b32  	%r900, %r139, 1;
	mov.u32 	%r901, _ZZN8pygpukit3ops10w8a16_gemm17w8a16_gemm_kernelEPK13__nv_bfloat16PKhS4_PS2_iiiiE3smB;
	mad.lo.s32 	%r902, %r900, 8704, %r901;
	mov.u32 	%r903, %tid.x;
	shl.b32 	%r904, %r903, 1;
	mad.lo.s32 	%r905, %r903, 14, %r904;
	add.s32 	%r906, %r905, 15;
	shr.u32 	%r907, %r906, 7;
	mad.lo.s32 	%r908, %r907, 272, %r902;
	shl.b32 	%r909, %r906, 1;
	and.b32  	%r910, %r909, 254;
	add.s32 	%r911, %r908, %r910;
	st.shared.u16 	[%r911], %rs95;
$L__BB0_75:
	ld.param.u32 	%r1505, [_ZN8pygpukit3ops10w8a16_gemm17w8a16_gemm_kernelEPK13__nv_bfloat16PKhS4_PS2_iiii_param_5];
	// begin inline asm
	cp.async.commit_group;
	// end inline asm
	mov.u32 	%r1104, _ZZN8pygpukit3ops10w8a16_gemm17w8a16_gemm_kernelEPK13__nv_bfloat16PKhS4_PS2_iiiiE3smA;
	mad.lo.s32 	%r1105, %r139, 10240, %r1104;
	mov.u32 	%r1106, _ZZN8pygpukit3ops10w8a16_gemm17w8a16_gemm_kernelEPK13__nv_bfloat16PKhS4_PS2_iiiiE3smB;
	mad.lo.s32 	%r1107, %r139, 8704, %r1106;
	mov.u32 	%r1108, %tid.x;
	shr.u32 	%r1109, %r1108, 2;
	and.b32  	%r1110, %r1109, 7;
	shl.b32 	%r1111, %r1108, 1;
	and.b32  	%r1112, %r1111, 64;
	or.b32  	%r1113, %r1110, %r1112;
	shl.b32 	%r1114, %r1113, 1;
	add.s32 	%r1115, %r1107, %r1114;
	and.b32  	%r1116, %r1108, 3;
	mad.lo.s32 	%r1117, %r1116, 544, %r1115;
	shr.u32 	%r1118, %r1108, 1;
	and.b32  	%r1119, %r1118, 96;
	or.b32  	%r1120, %r1119, %r1110;
	mad.lo.s32 	%r1121, %r1120, 80, %r1105;
	shl.b32 	%r1122, %r1108, 2;
	and.b32  	%r1123, %r1122, 12;
	add.s32 	%r1124, %r1121, %r1123;
	ld.shared.u16 	%r1125, [%r1124];
	ld.shared.u16 	%r1126, [%r1124+2];
	shl.b32 	%r1127, %r1126, 16;
	or.b32  	%r954, %r1127, %r1125;
	ld.shared.u16 	%r1128, [%r1124+640];
	ld.shared.u16 	%r1129, [%r1124+642];
	shl.b32 	%r1130, %r1129, 16;
	or.b32  	%r955, %r1130, %r1128;
	ld.shared.u16 	%r1131, [%r1124+16];
	ld.shared.u16 	%r1132, [%r1124+18];
	shl.b32 	%r1133, %r1132, 16;
	or.b32  	%r956, %r1133, %r1131;
	ld.shared.u16 	%r1134, [%r1124+656];
	ld.shared.u16 	%r1135, [%r1124+658];
	shl.b32 	%r1136, %r1135, 16;
	or.b32  	%r957, %r1136, %r1134;
	ld.shared.u16 	%r1137, [%r1117];
	ld.shared.u16 	%r1138, [%r1117+272];
	shl.b32 	%r1139, %r1138, 16;
	or.b32  	%r916, %r1139, %r1137;
	ld.shared.u16 	%r1140, [%r1117+2176];
	ld.shared.u16 	%r1141, [%r1117+2448];
	shl.b32 	%r1142, %r1141, 16;
	or.b32  	%r917, %r1142, %r1140;
	// begin inline asm
	mma.sync.aligned.m16n8k16.row.col.f32.bf16.bf16.f32 {%f668, %f667, %f666, %f665}, {%r954, %r955, %r956, %r957}, {%r916, %r917}, {%f668, %f667, %f666, %f665};
	// end inline asm
	ld.shared.u16 	%r1143, [%r1117+16];
	ld.shared.u16 	%r1144, [%r1117+288];
	shl.b32 	%r1145, %r1144, 16;
	or.b32  	%r922, %r1145, %r1143;
	ld.shared.u16 	%r1146, [%r1117+2192];
	ld.shared.u16 	%r1147, [%r1117+2464];
	shl.b32 	%r1148, %r1147, 16;
	or.b32  	%r923, %r1148, %r1146;
	// begin inline asm
	mma.sync.aligned.m16n8k16.row.col.f32.bf16.bf16.f32 {%f664, %f663, %f662, %f661}, {%r954, %r955, %r956, %r957}, {%r922, %r923}, {%f664, %f663, %f662, %f661};
	// end inline asm
	ld.shared.u16 	%r1149, [%r1117+32];
	ld.shared.u16 	%r1150, [%r1117+304];
	shl.b32 	%r1151, %r1150, 16;
	or.b32  	%r928, %r1151, %r1149;
	ld.shared.u16 	%r1152, [%r1117+2208];
	ld.shared.u16 	%r1153, [%r1117+2480];
	shl.b32 	%r1154, %r1153, 16;
	or.b32  	%r929, %r1154, %r1152;
	// begin inline asm
	mma.sync.aligned.m16n8k16.row.col.f32.bf16.bf16.f32 {%f660, %f659, %f658, %f657}, {%r954, %r955, %r956, %r957}, {%r928, %r929}, {%f660, %f659, %f658, %f657};
	// end inline asm
	ld.shared.u16 	%r1155, [%r1117+48];
	ld.shared.u16 	%r1156, [%r1117+320];
	shl.b32 	%r1157, %r1156, 16;
	or.b32  	%r934, %r1157, %r1155;
	ld.shared.u16 	%r1158, [%r1117+2224];
	ld.shared.u16 	%r1159, [%r1117+2496];
	shl.b32 	%r1160, %r1159, 16;
	or.b32  	%r935, %r1160, %r1158;
	// begin inline asm
	mma.sync.aligned.m16n8k16.row.col.f32.bf16.bf16.f32 {%f656, %f655, %f654, %f653}, {%r954, %r955, %r956, %r957}, {%r934, %r935}, {%f656, %f655, %f654, %f653};
	// end inline asm
	ld.shared.u16 	%r1161, [%r1117+64];
	ld.shared.u16 	%r1162, [%r1117+336];
	shl.b32 	%r1163, %r1162, 16;
	or.b32  	%r940, %r1163, %r1161;
	ld.shared.u16 	%r1164, [%r1117+2240];
	ld.shared.u16 	%r1165, [%r1117+2512];
	shl.b32 	%r1166, %r1165, 16;
	or.b32  	%r941, %r1166, %r1164;
	// begin inline asm
	mma.sync.aligned.m16n8k16.row.col.f32.bf16.bf16.f32 {%f652, %f651, %f650, %f649}, {%r954, %r955, %r956, %r957}, {%r940, %r941}, {%f652, %f651, %f650, %f649};
	// end inline asm
	ld.shared.u16 	%r1167, [%r1117+80];
	ld.shared.u16 	%r1168, [%r1117+352];
	shl.b32 	%r1169, %r1168, 16;
	or.b32  	%r946, %r1169, %r1167;
	ld.shared.u16 	%r1170, [%r1117+2256];
	ld.shared.u16 	%r1171, [%r1117+2528];
	shl.b32 	%r1172, %r1171, 16;
	or.b32  	%r947, %r1172, %r1170;
	// begin inline asm
	mma.sync.aligned.m16n8k16.row.col.f32.bf16.bf16.f32 {%f648, %f647, %f646, %f645}, {%r954, %r955, %r956, %r957}, {%r946, %r947}, {%f648, %f647, %f646, %f645};
	// end inline asm
	ld.shared.u16 	%r1173, [%r1117+96];
	ld.shared.u16 	%r1174, [%r1117+368];
	shl.b32 	%r1175, %r1174, 16;
	or.b32  	%r952, %r1175, %r1173;
	ld.shared.u16 	%r1176, [%r1117+2272];
	ld.shared.u16 	%r1177, [%r1117+2544];
	shl.b32 	%r1178, %r1177, 16;
	or.b32  	%r953, %r1178, %r1176;
	// begin inline asm
	mma.sync.aligned.m16n8k16.row.col.f32.bf16.bf16.f32 {%f644, %f643, %f642, %f641}, {%r954, %r955, %r956, %r957}, {%r952, %r953}, {%f644, %f643, %f642, %f641};
	// end inline asm
	ld.shared.u16 	%r1179, [%r1117+112];
	ld.shared.u16 	%r1180, [%r1117+384];
	shl.b32 	%r1181, %r1180, 16;
	or.b32  	%r958, %r1181, %r1179;
	ld.shared.u16 	%r1182, [%r1117+2288];
	ld.shared.u16 	%r1183, [%r1117+2560];
	shl.b32 	%r1184, %r1183, 16;
	or.b32  	%r959, %r1184, %r1182;
	// begin inline asm
	mma.sync.aligned.m16n8k16.row.col.f32.bf16.bf16.f32 {%f640, %f639, %f638, %f637}, {%r954, %r955, %r956, %r957}, {%r958, %r959}, {%f640, %f639, %f638, %f637};
	// end inline asm
	ld.shared.u16 	%r1185, [%r1124+1280];
	ld.shared.u16 	%r1186, [%r1124+1282];
	shl.b32 	%r1187, %r1186, 16;
	or.b32  	%r1002, %r1187, %r1185;
	ld.shared.u16 	%r1188, [%r1124+1920];
	ld.shared.u16 	%r1189, [%r1124+1922];
	shl.b32 	%r1190, %r1189, 16;
	or.b32  	%r1003, %r1190, %r1188;
	ld.shared.u16 	%r1191, [%r1124+1296];
	ld.shared.u16 	%r1192, [%r1124+1298];
	shl.b32 	%r1193, %r1192, 16;
	or.b32  	%r1004, %r1193, %r1191;
	ld.shared.u16 	%r1194, [%r1124+1936];
	ld.shared.u16 	%r1195, [%r1124+1938];
	shl.b32 	%r1196, %r1195, 16;
	or.b32  	%r1005, %r1196, %r1194;
	ld.shared.u16 	%r1197, [%r1117];
	ld.shared.u16 	%r1198, [%r1117+272];
	shl.b32 	%r1199, %r1198, 16;
	or.b32  	%r964, %r1199, %r1197;
	ld.shared.u16 	%r1200, [%r1117+2176];
	ld.shared.u16 	%r1201, [%r1117+2448];
	shl.b32 	%r1202, %r1201, 16;
	or.b32  	%r965, %r1202, %r1200;
	// begin inline asm
	mma.sync.aligned.m16n8k16.row.col.f32.bf16.bf16.f32 {%f636, %f635, %f634, %f633}, {%r1002, %r1003, %r1004, %r1005}, {%r964, %r965}, {%f636, %f635, %f634, %f633};
	// end inline asm
	ld.shared.u16 	%r1203, [%r1117+16];
	ld.shared.u16 	%r1204, [%r1117+288];
	shl.b32 	%r1205, %r1204, 16;
	or.b32  	%r970, %r1205, %r1203;
	ld.shared.u16 	%r1206, [%r1117+2192];
	ld.shared.u16 	%r1207, [%r1117+2464];
	shl.b32 	%r1208, %r1207, 16;
	or.b32  	%r971, %r1208, %r1206;
	// begin inline asm
	mma.sync.aligned.m16n8k16.row.col.f32.bf16.bf16.f32 {%f632, %f631, %f630, %f629}, {%r1002, %r1003, %r1004, %r1005}, {%r970, %r971}, {%f632, %f631, %f630, %f629};
	// end inline asm
	ld.shared.u16 	%r1209, [%r1117+32];
	ld.shared.u16 	%r1210, [%r1117+304];
	shl.b32 	%r1211, %r1210, 16;
	or.b32  	%r976, %r1211, %r1209;
	ld.shared.u16 	%r1212, [%r1117+2208];
	ld.shared.u16 	%r1213, [%r1117+2480];
	shl.b32 	%r1214, %r1213, 16;
	or.b32  	%r977, %r1214, %r1212;
	// begin inline asm
	mma.sync.aligned.m16n8k16.row.col.f32.bf16.bf16.f32 {%f628, %f627, %f626, %f625}, {%r1002, %r1003, %r1004, %r1005}, {%r976, %r977}, {%f628, %f627, %f626, %f625};
	// end inline asm
	ld.shared.u16 	%r1215, [%r1117+48];
	ld.shared.u16 	%r1216, [%r1117+320];
	shl.b32 	%r1217, %r1216, 16;
	or.b32  	%r982, %r1217, %r1215;
	ld.shared.u16 	%r1218, [%r1117+2224];
	ld.shared.u16 	%r1219, [%r1117+2496];
	shl.b32 	%r1220, %r1219, 16;
	or.b32  	%r983, %r1220, %r1218;
	// begin inline asm
	mma.sync.aligned.m16n8k16.row.col.f32.bf16.bf16.f32 {%f624, %f623, %f622, %f621}, {%r1002, %r1003, %r1004, %r1005}, {%r982, %r983}, {%f624, %f623, %f622, %f621};
	// end inline asm
	ld.shared.u16 	%r1221, [%r1117+64];
	ld.shared.u16 	%r1222, [%r1117+336];
	shl.b32 	%r1223, %r1222, 16;
	or.b32  	%r988, %r1223, %r1221;
	ld.shared.u16 	%r1224, [%r1117+2240];
	ld.shared.u16 	%r1225, [%r1117+2512];
	shl.b32 	%r1226, %r1225, 16;
	or.b32  	%r989, %r1226, %r1224;
	// begin inline asm
	mma.sync.aligned.m16n8k16.row.col.f32.bf16.bf16.f32 {%f620, %f619, %f618, %f617}, {%r1002, %r1003, %r1004, %r1005}, {%r988, %r989}, {%f620, %f619, %f618, %f617};
	// end inline asm
	ld.shared.u16 	%r1227, [%r1117+80];
	ld.shared.u16 	%r1228, [%r1117+352];
	shl.b32 	%r1229, %r1228, 16;
	or.b32  	%r994, %r1229, %r1227;
	ld.shared.u16 	%r1230, [%r1117+2256];
	ld.shared.u16 	%r1231, [%r1117+2528];
	shl.b32 	%r1232, %r1231, 16;
	or.b32  	%r995, %r1232, %r1230;
	// begin inline asm
	mma.sync.aligned.m16n8k16.row.col.f32.bf16.bf16.f32 {%f616, %f615, %f614, %f613}, {%r1002, %r1003, %r1004, %r1005}, {%r994, %r995}, {%f616, %f615, %f614, %f613};
	// end inline asm
	ld.shared.u16 	%r1233, [%r1117+96];
	ld.shared.u16 	%r1234, [%r1117+368];
	shl.b32 	%r1235, %r1234, 16;
	or.b32  	%r1000, %r1235, %r1233;
	ld.shared.u16 	%r1236, [%r1117+2272];
	ld.shared.u16 	%r1237, [%r1117+2544];
	shl.b32 	%r1238, %r1237, 16;
	or.b32  	%r1001, %r1238, %r1236;
	// begin inline asm
	mma.sync.aligned.m16n8k16.row.col.f32.bf16.bf16.f32 {%f612, %f611, %f669, %f670}, {%r1002, %r1003, %r1004, %r1005}, {%r1000, %r1001}, {%f612, %f611, %f669, %f670};
	// end inline asm
	ld.shared.u16 	%r1239, [%r1117+112];
	ld.shared.u16 	%r1240, [%r1117+384];
	shl.b32 	%r1241, %r1240, 16;
	or.b32  	%r1006, %r1241, %r1239;
	ld.shared.u16 	%r1242, [%r1117+2288];
	ld.shared.u16 	%r1243, [%r1117+2560];
	shl.b32 	%r1244, %r1243, 16;
	or.b32  	%r1007, %r1244, %r1242;
	// begin inline asm
	mma.sync.aligned.m16n8k16.row.col.f32.bf16.bf16.f32 {%f671, %f672, %f673, %f674}, {%r1002, %r1003, %r1004, %r1005}, {%r1006, %r1007}, {%f671, %f672, %f673, %f674};
	// end inline asm
	ld.shared.u16 	%r1245, [%r1124+32];
	ld.shared.u16 	%r1246, [%r1124+34];
	shl.b32 	%r1247, %r1246, 16;
	or.b32  	%r1050, %r1247, %r1245;
	ld.shared.u16 	%r1248, [%r1124+672];
	ld.shared.u16 	%r1249, [%r1124+674];
	shl.b32 	%r1250, %r1249, 16;
	or.b32  	%r1051, %r1250, %r1248;
	ld.shared.u16 	%r1251, [%r1124+48];
	ld.shared.u16 	%r1252, [%r1124+50];
	shl.b32 	%r1253, %r1252, 16;
	or.b32  	%r1052, %r1253, %r1251;
	ld.shared.u16 	%r1254, [%r1124+688];
	ld.shared.u16 	%r1255, [%r1124+690];
	shl.b32 	%r1256, %r1255, 16;
	or.b32  	%r1053, %r1256, %r1254;
	ld.shared.u16 	%r1257, [%r1117+4352];
	ld.shared.u16 	%r1258, [%r1117+4624];
	shl.b32 	%r1259, %r1258, 16;
	or.b32  	%r1012, %r1259, %r1257;
	ld.shared.u16 	%r1260, [%r1117+6528];
	ld.shared.u16 	%r1261, [%r1117+6800];
	shl.b32 	%r1262, %r1261, 16;
	or.b32  	%r1013, %r1262, %r1260;
	// begin inline asm
	mma.sync.aligned.m16n8k16.row.col.f32.bf16.bf16.f32 {%f668, %f667, %f666, %f665}, {%r1050, %r1051, %r1052, %r1053}, {%r1012, %r1013}, {%f668, %f667, %f666, %f665};
	// end inline asm
	ld.shared.u16 	%r1263, [%r1117+4368];
	ld.shared.u16 	%r1264, [%r1117+4640];
	shl.b32 	%r1265, %r1264, 16;
	or.b32  	%r1018, %r1265, %r1263;
	ld.shared.u16 	%r1266, [%r1117+6544];
	ld.shared.u16 	%r1267, [%r1117+6816];
	shl.b32 	%r1268, %r1267, 16;
	or.b32  	%r1019, %r1268, %r1266;
	// begin inline asm
	mma.sync.aligned.m16n8k16.row.col.f32.bf16.bf16.f32 {%f664, %f663, %f662, %f661}, {%r1050, %r1051, %r1052, %r1053}, {%r1018, %r1019}, {%f664, %f663, %f662, %f661};
	// end inline asm
	ld.shared.u16 	%r1269, [%r1117+4384];
	ld.shared.u16 	%r1270, [%r1117+4656];
	shl.b32 	%r1271, %r1270, 16;
	or.b32  	%r1024, %r1271, %r1269;
	ld.shared.u16 	%r1272, [%r1117+6560];
	ld.shared.u16 	%r1273, [%r1117+6832];
	shl.b32 	%r1274, %r1273, 16;
	or.b32  	%r1025, %r1274, %r1272;
	// begin inline asm
	mma.sync.aligned.m16n8k16.row.col.f32.bf16.bf16.f32 {%f660, %f659, %f658, %f657}, {%r1050, %r1051, %r1052, %r1053}, {%r1024, %r1025}, {%f660, %f659, %f658, %f657};
	// end inline asm
	ld.shared.u16 	%r1275, [%r1117+4400];
	ld.shared.u16 	%r1276, [%r1117+4672];
	shl.b32 	%r1277, %r1276, 16;
	or.b32  	%r1030, %r1277, %r1275;
	ld.shared.u16 	%r1278, [%r1117+6576];
	ld.shared.u16 	%r1279, [%r1117+6848];
	shl.b32 	%r1280, %r1279, 16;
	or.b32  	%r1031, %r1280, %r1278;
	// begin inline asm
	mma.sync.aligned.m16n8k16.row.col.f32.bf16.bf16.f32 {%f656, %f655, %f654, %f653}, {%r1050, %r1051, %r1052, %r1053}, {%r1030, %r1031}, {%f656, %f655, %f654, %f653};
	// end inline asm
	ld.shared.u16 	%r1281, [%r1117+4416];
	ld.shared.u16 	%r1282, [%r1117+4688];
	shl.b32 	%r1283, %r1282, 16;
	or.b32  	%r1036, %r1283, %r1281;
	ld.shared.u16 	%r1284, [%r1117+6592];
	ld.shared.u16 	%r1285, [%r1117+6864];
	shl.b32 	%r1286, %r1285, 16;
	or.b32  	%r1037, %r1286, %r1284;
	// begin inline asm
	mma.sync.aligned.m16n8k16.row.col.f32.bf16.bf16.f32 {%f652, %f651, %f650, %f649}, {%r1050, %r1051, %r1052, %r1053}, {%r1036, %r1037}, {%f652, %f651, %f650, %f649};
	// end inline asm
	ld.shared.u16 	%r1287, [%r1117+4432];
	ld.shared.u16 	%r1288, [%r1117+4704];
	shl.b32 	%r1289, %r1288, 16;
	or.b32  	%r1042, %r1289, %r1287;
	ld.shared.u16 	%r1290, [%r1117+6608];
	ld.shared.u16 	%r1291, [%r1117+6880];
	shl.b32 	%r1292, %r1291, 16;
	or.b32  	%r1043, %r1292, %r1290;
	// begin inline asm
	mma.sync.aligned.m16n8k16.row.col.f32.bf16.bf16.f32 {%f648, %f647, %f646, %f645}, {%r1050, %r1051, %r1052, %r1053}, {%r1042, %r1043}, {%f648, %f647, %f646, %f645};
	// end inline asm
	ld.shared.u16 	%r1293, [%r1117+4448];
	ld.shared.u16 	%r1294, [%r1117+4720];
	shl.b32 	%r1295, %r1294, 16;
	or.b32  	%r1048, %r1295, %r1293;
	ld.shared.u16 	%r1296, [%r1117+6624];
	ld.shared.u16 	%r1297, [%r1117+6896];
	shl.b32 	%r1298, %r1297, 16;
	or.b32  	%r1049, %r1298, %r1296;
	// begin inline asm
	mma.sync.aligned.m16n8k16.row.col.f32.bf16.bf16.f32 {%f644, %f643, %f642, %f641}, {%r1050, %r1051, %r1052, %r1053}, {%r1048, %r1049}, {%f644, %f643, %f642, %f641};
	// end inline asm
	ld.shared.u16 	%r1299, [%r1117+4464];
	ld.shared.u16 	%r1300, [%r1117+4736];
	shl.b32 	%r1301, %r1300, 16;
	or.b32  	%r1054, %r1301, %r1299;
	ld.shared.u16 	%r1302, [%r1117+6640];
	ld.shared.u16 	%r1303, [%r1117+6912];
	shl.b32 	%r1304, %r1303, 16;
	or.b32  	%r1055, %r1304, %r1302;
	// begin inline asm
	mma.sync.aligned.m16n8k16.row.col.f32.bf16.bf16.f32 {%f640, %f639, %f638, %f637}, {%r1050, %r1051, %r1052, %r1053}, {%r1054, %r1055}, {%f640, %f639, %f638, %f637};
	// end inline asm
	ld.shared.u16 	%r1305, [%r1124+1312];
	ld.shared.u16 	%r1306, [%r1124+1314];
	shl.b32 	%r1307, %r1306, 16;
	or.b32  	%r1098, %r1307, %r1305;
	ld.shared.u16 	%r1308, [%r1124+1952];
	ld.shared.u16 	%r1309, [%r1124+1954];
	shl.b32 	%r1310, %r1309, 16;
	or.b32  	%r1099, %r1310, %r1308;
	ld.shared.u16 	%r1311, [%r1124+1328];
	ld.shared.u16 	%r1312, [%r1124+1330];
	shl.b32 	%r1313, %r1312, 16;
	or.b32  	%r1100, %r1313, %r1311;
	ld.shared.u16 	%r1314, [%r1124+1968];
	ld.shared.u16 	%r1315, [%r1124+1970];
	shl.b32 	%r1316, %r1315, 16;
	or.b32  	%r1101, %r1316, %r1314;
	ld.shared.u16 	%r1317, [%r1117+4352];
	ld.shared.u16 	%r1318, [%r1117+4624];
	shl.b32 	%r1319, %r1318, 16;
	or.b32  	%r1060, %r1319, %r1317;
	ld.shared.u16 	%r1320, [%r1117+6528];
	ld.shared.u16 	%r1321, [%r1117+6800];
	shl.b32 	%r1322, %r1321, 16;
	or.b32  	%r1061, %r1322, %r1320;
	// begin inline asm
	mma.sync.aligned.m16n8k16.row.col.f32.bf16.bf16.f32 {%f636, %f635, %f634, %f633}, {%r1098, %r1099, %r1100, %r1101}, {%r1060, %r1061}, {%f636, %f635, %f634, %f633};
	// end inline asm
	ld.shared.u16 	%r1323, [%r1117+4368];
	ld.shared.u16 	%r1324, [%r1117+4640];
	shl.b32 	%r1325, %r1324, 16;
	or.b32  	%r1066, %r1325, %r1323;
	ld.shared.u16 	%r1326, [%r1117+6544];
	ld.shared.u16 	%r1327, [%r1117+6816];
	shl.b32 	%r1328, %r1327, 16;
	or.b32  	%r1067, %r1328, %r1326;
	// begin inline asm
	mma.sync.aligned.m16n8k16.row.col.f32.bf16.bf16.f32 {%f632, %f631, %f630, %f629}, {%r1098, %r1099, %r1100, %r1101}, {%r1066, %r1067}, {%f632, %f631, %f630, %f629};
	// end inline asm
	ld.shared.u16 	%r1329, [%r1117+4384];
	ld.shared.u16 	%r1330, [%r1117+4656];
	shl.b32 	%r1331, %r1330, 16;
	or.b32  	%r1072, %r1331, %r1329;
	ld.shared.u16 	%r1332, [%r1117+6560];
	ld.shared.u16 	%r1333, [%r1117+6832];
	shl.b32 	%r1334, %r1333, 16;
	or.b32  	%r1073, %r1334, %r1332;
	// begin inline asm
	mma.sync.aligned.m16n8k16.row.col.f32.bf16.bf16.f32 {%f628, %f627, %f626, %f625}, {%r1098, %r1099, %r1100, %r1101}, {%r1072, %r1073}, {%f628, %f627, %f626, %f625};
	// end inline asm
	ld.shared.u16 	%r1335, [%r1117+4400];
	ld.shared.u16 	%r1336, [%r1117+4672];
	shl.b32 	%r1337, %r1336, 16;
	or.b32  	%r1078, %r1337, %r1335;
	ld.shared.u16 	%r1338, [%r1117+6576];
	ld.shared.u16 	%r1339, [%r1117+6848];
	shl.b32 	%r1340, %r1339, 16;
	or.b32  	%r1079, %r1340, %r1338;
	// begin inline asm
	mma.sync.aligned.m16n8k16.row.col.f32.bf16.bf16.f32 {%f624, %f623, %f622, %f621}, {%r1098, %r1099, %r1100, %r1101}, {%r1078, %r1079}, {%f624, %f623, %f622, %f621};
	// end inline asm
	ld.shared.u16 	%r1341, [%r1117+4416];
	ld.shared.u16 	%r1342, [%r1117+4688];
	shl.b32 	%r1343, %r1342, 16;
	or.b32  	%r1084, %r1343, %r1341;
	ld.shared.u16 	%r1344, [%r1117+6592];
	ld.shared.u16 	%r1345, [%r1117+6864];
	shl.b32 	%r1346, %r1345, 16;
	or.b32  	%r1085, %r1346, %r1344;
	// begin inline asm
	mma.sync.aligned.m16n8k16.row.col.f32.bf16.bf16.f32 {%f620, %f619, %f618, %f617}, {%r1098, %r1099, %r1100, %r1101}, {%r1084, %r1085}, {%f620, %f619, %f618, %f617};
	// end inline asm
	ld.shared.u16 	%r1347, [%r1117+4432];
	ld.shared.u16 	%r1348, [%r1117+4704];
	shl.b32 	%r1349, %r1348, 16;
	or.b32  	%r1090, %r1349, %r1347;
	ld.shared.u16 	%r1350, [%r1117+6608];
	ld.shared.u16 	%r1351, [%r1117+6880];
	shl.b32 	%r1352, %r1351, 16;
	or.b32  	%r1091, %r1352, %r1350;
	// begin inline asm
	mma.sync.aligned.m16n8k16.row.col.f32.bf16.bf16.f32 {%f616, %f615, %f614, %f613}, {%r1098, %r1099, %r1100, %r1101}, {%r1090, %r1091}, {%f616, %f615, %f614, %f613};
	// end inline asm
	ld.shared.u16 	%r1353, [%r1117+4448];
	ld.shared.u16 	%r1354, [%r1117+4720];
	shl.b32 	%r1355, %r1354, 16;
	or.b32  	%r1096, %r1355, %r1353;
	ld.shared.u16 	%r1356, [%r1117+6624];
	ld.shared.u16 	%r1357, [%r1117+6896];
	shl.b32 	%r1358, %r1357, 16;
	or.b32  	%r1097, %r1358, %r1356;
	// begin inline asm
	mma.sync.aligned.m16n8k16.row.col.f32.bf16.bf16.f32 {%f612, %f611, %f669, %f670}, {%r1098, %r1099, %r1100, %r1101}, {%r1096, %r1097}, {%f612, %f611, %f669, %f670};
	// end inline asm
	ld.shared.u16 	%r1359, [%r1117+4464];
	ld.shared.u16 	%r1360, [%r1117+4736];
	shl.b32 	%r1361, %r1360, 16;
	or.b32  	%r1102, %r1361, %r1359;
	ld.shared.u16 	%r1362, [%r1117+6640];
	ld.shared.u16 	%r1363, [%r1117+6912];
	shl.b32 	%r1364, %r1363, 16;
	or.b32  	%r1103, %r1364, %r1362;
	// begin inline asm
	mma.sync.aligned.m16n8k16.row.col.f32.bf16.bf16.f32 {%f671, %f672, %f673, %f674}, {%r1098, %r1099, %r1100, %r1101}, {%r1102, %r1103}, {%f671, %f672, %f673, %f674};
	// end inline asm
	// begin inline asm
	cp.async.wait_group 0;
	// end inline asm
	bar.sync 	0;
	add.s32 	%r1625, %r1625, 1;
	setp.eq.s32 	%p111, %r1625, 0;
	shl.b32 	%r1365, %r1505, 5;
	add.s32 	%r1624, %r1624, %r1365;
	add.s32 	%r1623, %r1623, 32;
	add.s32 	%r1622, %r1622, 32;
	add.s32 	%r1621, %r1621, %r1365;
	add.s32 	%r1620, %r1620, 32;
	add.s32 	%r1619, %r1619, %r1365;
	add.s32 	%r1618, %r1618, 32;
	add.s32 	%r1617, %r1617, %r1365;
	add.s32 	%r1616, %r1616, 32;
	add.s32 	%r1615, %r1615, %r1365;
	add.s32 	%r1614, %r1614, 32;
	add.s32 	%r1613, %r1613, %r1365;
	add.s32 	%r1612, %r1612, 32;
	add.s32 	%r1611, %r1611, %r1365;
	add.s32 	%r1610, %r1610, 32;
	add.s32 	%r1609, %r1609, %r1365;
	add.s32 	%r1608, %r1608, 32;
	add.s32 	%r1607, %r1607, %r1365;
	add.s32 	%r1606, %r1606, 32;
	add.s32 	%r1605, %r1605, %r1365;
	add.s32 	%r1604, %r1604, 32;
	add.s32 	%r1603, %r1603, %r1365;
	add.s32 	%r1602, %r1602, 32;
	add.s32 	%r1601, %r1601, %r1365;
	add.s32 	%r1600, %r1600, 32;
	add.s32 	%r1599, %r1599, %r1365;
	add.s32 	%r1598, %r1598, 32;
	add.s32 	%r1597, %r1597, %r1365;
	add.s32 	%r1596, %r1596, 32;
	add.s32 	%r1595, %r1595, %r1365;
	add.s32 	%r1594, %r1594, 32;
	add.s32 	%r1593, %r1593, %r1365;
	add.s32 	%r1592, %r1592, 32;
	add.s32 	%r1591, %r1591, 32;
	add.s32 	%r1590, %r1590, 32;
	@%p111 bra 	$L__BB0_76;
	bra.uni 	$L__BB0_38;
$L__BB0_76:
	ld.param.u32 	%r1506, [_ZN8pygpukit3ops10w8a16_gemm17w8a16_gemm_kernelEPK13__nv_bfloat16PKhS4_PS2_iiii_param_5];
	ld.param.u32 	%r1392, [_ZN8pygpukit3ops10w8a16_gemm17w8a16_gemm_kernelEPK13__nv_bfloat16PKhS4_PS2_iiii_param_4];
	ld.param.u64 	%rd363, [_ZN8pygpukit3ops10w8a16_gemm17w8a16_gemm_kernelEPK13__nv_bfloat16PKhS4_PS2_iiii_param_3];
	cvta.to.global.u64 	%rd3, %rd363;
	mov.u32 	%r1366, %tid.x;
	shl.b32 	%r1367, %r1366, 1;
	and.b32  	%r1368, %r1367, 6;
	shr.u32 	%r1369, %r1366, 1;
	and.b32  	%r1370, %r1369, 96;
	mov.u32 	%r1371, %ctaid.y;
	shl.b32 	%r1372, %r1371, 7;
	or.b32  	%r1373, %r1370, %r1372;
	shr.u32 	%r1374, %r1366, 2;
	and.b32  	%r1375, %r1374, 7;
	or.b32  	%r99, %r1373, %r1375;
	and.b32  	%r1376, %r1367, 64;
	mov.u32 	%r1377, %ctaid.x;
	shl.b32 	%r1378, %r1377, 7;
	or.b32  	%r1379, %r1376, %r1378;
	or.b32  	%r1380, %r1379, %r1368;
	setp.lt.s32 	%p112, %r99, %r1392;
	setp.lt.s32 	%p113, %r1380, %r1506;
	and.pred  	%p114, %p112, %p113;
	@%p114 bra 	$L__BB0_77;
	bra.uni 	$L__BB0_78;
$L__BB0_77:
	ld.param.u32 	%r1507, [_ZN8pygpukit3ops10w8a16_gemm17w8a16_gemm_kernelEPK13__nv_bfloat16PKhS4_PS2_iiii_param_5];
	// begin inline asm
	{  cvt.rn.bf16.f32 %rs97, %f668;}

	// end inline asm
	mad.lo.s32 	%r1381, %r99, %r1507, %r1380;
	mul.wide.s32 	%rd307, %r1381, 2;
	add.s64 	%rd308, %rd3, %rd307;
	st.global.u16 	[%rd308], %rs97;
$L__BB0_78:
	ld.param.u32 	%r1508, [_ZN8pygpukit3ops10w8a16_gemm17w8a16_gemm_kernelEPK13__nv_bfloat16PKhS4_PS2_iiii_param_5];
	ld.param.u32 	%r1393, [_ZN8pygpukit3ops10w8a16_gemm17w8a16_gemm_kernelEPK13__nv_bfloat16PKhS4_PS2_iiii_param_4];
	setp.ge.s32 	%p115, %r99, %r1393;
	add.s32 	%r176, %r1380, 1;
	setp.ge.s32 	%p116, %r176, %r1508;
	mul.lo.s32 	%r1382, %r99, %r1508;
	cvt.s64.s32 	%rd4, %r1380;
	cvt.s64.s32 	%rd309, %r1382;
	add.s64 	%rd310, %rd309, %rd4;
	shl.b64 	%rd311, %rd310, 1;
	add.s64 	%rd5, %rd3, %rd311;
	or.pred  	%p117, %p115, %p116;
	@%p117 bra 	$L__BB0_80;
	// begin inline asm
	{  cvt.rn.bf16.f32 %rs98, %f667;}

	// end inline asm
	st.global.u16 	[%rd5+2], %rs98;
$L__BB0_80:
	ld.param.u32 	%r1509, [_ZN8pygpukit3ops10w8a16_gemm17w8a16_gemm_kernelEPK13__nv_bfloat16PKhS4_PS2_iiii_param_5];
	ld.param.u32 	%r1394, [_ZN8pygpukit3ops10w8a16_gemm17w8a16_gemm_kernelEPK13__nv_bfloat16PKhS4_PS2_iiii_param_4];
	setp.ge.s32 	%p118, %r1380, %r1509;
	add.s32 	%r177, %r99, 8;
	setp.ge.s32 	%p119, %r177, %r1394;
	or.pred  	%p120, %p119, %p118;
	@%p120 bra 	$L__BB0_82;
	ld.param.u32 	%r1510, [_ZN8pygpukit3ops10w8a16_gemm17w8a16_gemm_kernelEPK13__nv_bfloat16PKhS4_PS2_iiii_param_5];
	// begin inline asm
	{  cvt.rn.bf16.f32 %rs99, %f666;}

	// end inline asm
	mad.lo.s32 	%r1383, %r177, %r1510, %r1380;
	mul.wide.s32 	%rd312, %r1383, 2;
	add.s64 	%rd313, %rd3, %rd312;
	st.global.u16 	[%rd313], %rs99;
$L__BB0_82:
	ld.param.u32 	%r1511, [_ZN8pygpukit3ops10w8a16_gemm17w8a16_gemm_kernelEPK13__nv_bfloat16PKhS4_PS2_iiii_param_5];
	ld.param.u32 	%r1395, [_ZN8pygpukit3ops10w8a16_gemm17w8a16_gemm_kernelEPK13__nv_bfloat16PKhS4_PS2_iiii_param_4];
	setp.ge.s32 	%p121, %r177, %r1395;
	setp.ge.s32 	%p122, %r176, %r1511;
	mul.lo.s32 	%r1384, %r177, %r1511;
	cvt.s64.s32 	%rd314, %r1384;
	add.s64 	%rd315, %rd314, %rd4;
	shl.b64 	%rd316, %rd315, 1;
	add.s64 	%rd6, %rd3, %rd316;
	or.pred  	%p123, %p121, %p122;
	@%p123 bra 	$L__BB0_84;
	// begin inline asm
	{  cvt.rn.bf16.f32 %rs100, %f665;}

	// end inline asm
	st.global.u16 	[%rd6+2], %rs100;
$L__BB0_84:
	ld.param.u32 	%r1512, [_ZN8pygpukit3ops10w8a16_gemm17w8a16_gemm_kernelEPK13__nv_bfloat16PKhS4_PS2_iiii_param_5];
	ld.param.u32 	%r1396, [_ZN8pygpukit3ops10w8a16_gemm17w8a16_gemm_kernelEPK13__nv_bfloat16PKhS4_PS2_iiii_param_4];
	setp.ge.s32 	%p124, %r99, %r1396;
	add.s32 	%r178, %r1380, 8;
	setp.ge.s32 	%p125, %r178, %r1512;
	or.pred  	%p126, %p124, %p125;
	@%p126 bra 	$L__BB0_86;
	// begin inline asm
	{  cvt.rn.bf16.f32 %rs101, %f664;}

	// end inline asm
	st.global.u16 	[%rd5+16], %rs101;
$L__BB0_86:
	ld.param.u32 	%r1513, [_ZN8pygpukit3ops10w8a16_gemm17w8a16_gemm_kernelEPK13__nv_bfloat16PKhS4_PS2_iiii_param_5];
	ld.param.u32 	%r1397, [_ZN8pygpukit3ops10w8a16_gemm17w8a16_gemm_kernelEPK13__nv_bfloat16PKhS4_PS2_iiii_param_4];
	setp.ge.s32 	%p127, %r99, %r1397;
	add.s32 	%r179, %r1380, 9;
	setp.ge.s32 	%p128, %r179, %r1513;
	or.pred  	%p129, %p127, %p128;
	@%p129 bra 	$L__BB0_88;
	// begin inline asm
	{  cvt.rn.bf16.f32 %rs102, %f663;}

	// end inline asm
	st.global.u16 	[%rd5+18], %rs102;
$L__BB0_88:
	ld.param.u32 	%r1514, [_ZN8pygpukit3ops10w8a16_gemm17w8a16_gemm_kernelEPK13__nv_bfloat16PKhS4_PS2_iiii_param_5];
	ld.param.u32 	%r1398, [_ZN8pygpukit3ops10w8a16_gemm17w8a16_gemm_kernelEPK13__nv_bfloat16PKhS4_PS2_iiii_param_4];
	setp.ge.s32 	%p130, %r178, %r1514;
	setp.ge.s32 	%p131, %r177, %r1398;
	or.pred  	%p132, %p131, %p130;
	@%p132 bra 	$L__BB0_90;
	// begin inline asm
	{  cvt.rn.bf16.f32 %rs103, %f662;}

	// end inline asm
	st.global.u16 	[%rd6+16], %rs103;
$L__BB0_90:
	ld.param.u32 	%r1515, [_ZN8pygpukit3ops10w8a16_gemm17w8a16_gemm_kernelEPK13__nv_bfloat16PKhS4_PS2_iiii_param_5];
	ld.param.u32 	%r1399, [_ZN8pygpukit3ops10w8a16_gemm17w8a16_gemm_kernelEPK13__nv_bfloat16PKhS4_PS2_iiii_param_4];
	setp.ge.s32 	%p133, %r179, %r1515;
	setp.ge.s32 	%p134, %r177, %r1399;
	or.pred  	%p135, %p134, %p133;
	@%p135 bra 	$L__BB0_92;
	// begin inline asm
	{  cvt.rn.bf16.f32 %rs104, %f661;}

	// end inline asm
	st.global.u16 	[%rd6+18], %rs104;
$L__BB0_92:
	ld.param.u32 	%r1516, [_ZN8pygpukit3ops10w8a16_gemm17w8a16_gemm_kernelEPK13__nv_bfloat16PKhS4_PS2_iiii_param_5];
	ld.param.u32 	%r1400, [_ZN8pygpukit3ops10w8a16_gemm17w8a16_gemm_kernelEPK13__nv_bfloat16PKhS4_PS2_iiii_param_4];
	setp.ge.s32 	%p136, %r99, %r1400;
	add.s32 	%r180, %r1380, 16;
	setp.ge.s32 	%p137, %r180, %r1516;
	or.pred  	%p138, %p136, %p137;
	@%p138 bra 	$L__BB0_94;
	// begin inline asm
	{  cvt.rn.bf16.f32 %rs105, %f660;}

	// end inline asm
	st.global.u16 	[%rd5+32], %rs105;
$L__BB0_94:
	ld.param.u32 	%r1517, [_ZN8pygpukit3ops10w8a16_gemm17w8a16_gemm_kernelEPK13__nv_bfloat16PKhS4_PS2_iiii_param_5];
	ld.param.u32 	%r1401, [_ZN8pygpukit3ops10w8a16_gemm17w8a16_gemm_kernelEPK13__nv_bfloat16PKhS4_PS2_iiii_param_4];
	setp.ge.s32 	%p139, %r99, %r1401;
	add.s32 	%r181, %r1380, 17;
	setp.ge.s32 	%p140, %r181, %r1517;
	or.pred  	%p141, %p139, %p140;
	@%p141 bra 	$L__BB0_96;
	// begin inline asm
	{  cvt.rn.bf16.f32 %rs106, %f659;}

	// end inline asm
	st.global.u16 	[%rd5+34], %rs106;
$L__BB0_96:
	ld.param.u32 	%r1518, [_ZN8pygpukit3ops10w8a16_gemm17w8a16_gemm_kernelEPK13__nv_bfloat16PKhS4_PS2_iiii_param_5];
	ld.param.u32 	%r1402, [_ZN8pygpukit3ops10w8a16_gemm17w8a16_gemm_kernelEPK13__nv_bfloat16PKhS4_PS2_iiii_param_4];
	setp.ge.s32 	%p142, %r180, %r1518;
	setp.ge.s32 	%p143, %r177, %r1402;
	or.pred  	%p144, %p143, %p142;
	@%p144 bra 	$L__BB0_98;
	// begin inline asm
	{  cvt.rn.bf16.f32 %rs107, %f658;}

	// end inline asm
	st.global.u16 	[%rd6+32], %rs107;
$L__BB0_98:
	ld.param.u32 	%r1519, [_ZN8pygpukit3ops10w8a16_gemm17w8a16_gemm_kernelEPK13__nv_bfloat16PKhS4_PS2_iiii_param_5];
	ld.param.u32 	%r1403, [_ZN8pygpukit3ops10w8a16_gemm17w8a16_gemm_kernelEPK13__nv_bfloat16PKhS4_PS2_iiii_param_4];
	setp.ge.s32 	%p145, %r181, %r1519;
	setp.ge.s32 	%p146, %r177, %r1403;
	or.pred  	%p147, %p146, %p145;
	@%p147 bra 	$L__BB0_100;
	// begin inline asm
	{  cvt.rn.bf16.f32 %rs108, %f657;}

	// end inline asm
	st.global.u16 	[%rd6+34], %rs108;
$L__BB0_100:
	ld.param.u32 	%r1520, [_ZN8pygpukit3ops10w8a16_gemm17w8a16_gemm_kernelEPK13__nv_bfloat16PKhS4_PS2_iiii_param_5];
	ld.param.u32 	%r1404, [_ZN8pygpukit3ops10w8a16_gemm17w8a16_gemm_kernelEPK13__nv_bfloat16PKhS4_PS2_iiii_param_4];
	setp.ge.s32 	%p148, %r99, %r1404;
	add.s32 	%r182, %r1380, 24;
	setp.ge.s32 	%p149, %r182, %r1520;
	or.pred  	%p150, %p148, %p149;
	@%p150 bra 	$L__BB0_102;
	// begin inline asm
	{  cvt.rn.bf16.f32 %rs109, %f656;}

	// end inline asm
	st.global.u16 	[%rd5+48], %rs109;
$L__BB0_102:
	ld.param.u32 	%r1521, [_ZN8pygpukit3ops10w8a16_gemm17w8a16_gemm_kernelEPK13__nv_bfloat16PKhS4_PS2_iiii_param_5];
	ld.param.u32 	%r1405, [_ZN8pygpukit3ops10w8a16_gemm17w8a16_gemm_kernelEPK13__nv_bfloat16PKhS4_PS2_iiii_param_4];
	setp.ge.s32 	%p151, %r99, %r1405;
	add.s32 	%r183, %r1380, 25;
	setp.ge.s32 	%p152, %r183, %r1521;
	or.pred  	%p153, %p151, %p152;
	@%p153 bra 	$L__BB0_104;
	// begin inline asm
	{  cvt.rn.bf16.f32 %rs110, %f655;}

	// end inline asm
	st.global.u16 	[%rd5+50], %rs110;
$L__BB0_104:
	ld.param.u32 	%r1522, [_ZN8pygpukit3ops10w8a16_gemm17w8a16_gemm_kernelEPK13__nv_bfloat16PKhS4_PS2_iiii_param_5];
	ld.param.u32 	%r1406, [_ZN8pygpukit3ops10w8a16_gemm17w8a16_gemm_kernelEPK13__nv_bfloat16PKhS4_PS2_iiii_param_4];
	setp.ge.s32 	%p154, %r182, %r1522;
	setp.ge.s32 	%p155, %r177, %r1406;
	or.pred  	%p156, %p155, %p154;
	@%p156 bra 	$L__BB0_106;
	// begin inline asm
	{  cvt.rn.bf16.f32 %rs111, %f654;}

	// end inline asm
	st.global.u16 	[%rd6+48], %rs111;
$L__BB0_106:
	ld.param.u32 	%r1523, [_ZN8pygpukit3ops10w8a16_gemm17w8a16_gemm_kernelEPK13__nv_bfloat16PKhS4_PS2_iiii_param_5];
	ld.param.u32 	%r1407, [_ZN8pygpukit3ops10w8a16_gemm17w8a16_gemm_kernelEPK13__nv_bfloat16PKhS4_PS2_iiii_param_4];
	setp.ge.s32 	%p157, %r183, %r1523;
	setp.ge.s32 	%p158, %r177, %r1407;
	or.pred  	%p159, %p158, %p157;
	@%p159 bra 	$L__BB0_108;
	// begin inline asm
	{  cvt.rn.bf16.f32 %rs112, %f653;}

	// end inline asm
	st.global.u16 	[%rd6+50], %rs112;
$L__BB0_108:
	ld.param.u32 	%r1524, [_ZN8pygpukit3ops10w8a16_gemm17w8a16_gemm_kernelEPK13__nv_bfloat16PKhS4_PS2_iiii_param_5];
	ld.param.u32 	%r1408, [_ZN8pygpukit3ops10w8a16_gemm17w8a16_gemm_kernelEPK13__nv_bfloat16PKhS4_PS2_iiii_param_4];
	setp.ge.s32 	%p160, %r99, %r1408;
	add.s32 	%r184, %r1380, 32;
	setp.ge.s32 	%p161, %r184, %r1524;
	or.pred  	%p162, %p160, %p161;
	@%p162 bra 	$L__BB0_110;
	// begin inline asm
	{  cvt.rn.bf16.f32 %rs113, %f652;}

	// end inline asm
	st.global.u16 	[%rd5+64], %rs113;
$L__BB0_110:
	ld.param.u32 	%r1525, [_ZN8pygpukit3ops10w8a16_gemm17w8a16_gemm_kernelEPK13__nv_bfloat16PKhS4_PS2_iiii_param_5];
	ld.param.u32 	%r1409, [_ZN8pygpukit3ops10w8a16_gemm17w8a16_gemm_kernelEPK13__nv_bfloat16PKhS4_PS2_iiii_param_4];
	setp.ge.s32 	%p163, %r99, %r1409;
	add.s32 	%r185, %r1380, 33;
	setp.ge.s32 	%p164, %r185, %r1525;
	or.pred  	%p165, %p163, %p164;
	@%p165 bra 	$L__BB0_112;
	// begin inline asm
	{  cvt.rn.bf16.f32 %rs114, %f651;}

	// end inline asm
	st.global.u16 	[%rd5+66], %rs114;
$L__BB0_112:
	ld.param.u32 	%r1526, [_ZN8pygpukit3ops10w8a16_gemm17w8a16_gemm_kernelEPK13__nv_bfloat16PKhS4_PS2_iiii_param_5];
	ld.param.u32 	%r1410, [_ZN8pygpukit3ops10w8a16_gemm17w8a16_gemm_kernelEPK13__nv_bfloat16PKhS4_PS2_iiii_param_4];
	setp.ge.s32 	%p166, %r184, %r1526;
	setp.ge.s32 	%p167, %r177, %r1410;
	or.pred  	%p168, %p167, %p166;
	@%p168 bra 	$L__BB0_114;
	// begin inline asm
	{  cvt.rn.bf16.f32 %rs115, %f650;}

	// end inline asm
	st.global.u16 	[%rd6+64], %rs115;
$L__BB0_114:
	ld.param.u32 	%r1527, [_ZN8pygpukit3ops10w8a16_gemm17w8a16_gemm_kernelEPK13__nv_bfloat16PKhS4_PS2_iiii_param_5];
	ld.param.u32 	%r1411, [_ZN8pygpukit3ops10w8a16_gemm17w8a16_gemm_kernelEPK13__nv_bfloat16PKhS4_PS2_iiii_param_4];
	setp.ge.s32 	%p169, %r185, %r1527;
	setp.ge.s32 	%p170, %r177, %r1411;
	or.pred  	%p171, %p170, %p169;
	@%p171 bra 	$L__BB0_116;
	// begin inline asm
	{  cvt.rn.bf16.f32 %rs116, %f649;}

	// end inline asm
	st.global.u16 	[%rd6+66], %rs116;
$L__BB0_116:
	ld.param.u32 	%r1528, [_ZN8pygpukit3ops10w8a16_gemm17w8a16_gemm_kernelEPK13__nv_bfloat16PKhS4_PS2_iiii_param_5];
	ld.param.u32 	%r1412, [_ZN8pygpukit3ops10w8a16_gemm17w8a16_gemm_kernelEPK13__nv_bfloat16PKhS4_PS2_iiii_param_4];
	setp.ge.s32 	%p172, %r99, %r1412;
	add.s32 	%r186, %r1380, 40;
	setp.ge.s32 	%p173, %r186, %r1528;
	or.pred  	%p174, %p172, %p173;
	@%p174 bra 	$L__BB0_118;
	// begin inline asm
	{  cvt.rn.bf16.f32 %rs117, %f648;}

	// end inline asm
	st.global.u16 	[%rd5+80], %rs117;
$L__BB0_118:
	ld.param.u32 	%r1529, [_ZN8pygpukit3ops10w8a16_gemm17w8a16_gemm_kernelEPK13__nv_bfloat16PKhS4_PS2_iiii_param_5];
	ld.param.u32 	%r1413, [_ZN8pygpukit3ops10w8a16_gemm17w8a16_gemm_kernelEPK13__nv_bfloat16PKhS4_PS2_iiii_param_4];
	setp.ge.s32 	%p175, %r99, %r1413;
	add.s32 	%r187, %r1380, 41;
	setp.ge.s32 	%p176, %r187, %r1529;
	or.pred  	%p177, %p175, %p176;
	@%p177 bra 	$L__BB0_120;
	// begin inline asm
	{  cvt.rn.bf16.f32 %rs118, %f647;}

	// end inline asm
	st.global.u16 	[%rd5+82], %rs118;
$L__BB0_120:
	ld.param.u32 	%r1530, [_ZN8pygpukit3ops10w8a16_gemm17w8a16_gemm_kernelEPK13__nv_bfloat16PKhS4_PS2_iiii_param_5];
	ld.param.u32 	%r1414, [_ZN8pygpukit3ops10w8a16_gemm17w8a16_gemm_kernelEPK13__nv_bfloat16PKhS4_PS2_iiii_param_4];
	setp.ge.s32 	%p178, %r186, %r1530;
	setp.ge.s32 	%p179, %r177, %r1414;
	or.pred  	%p180, %p179, %p178;
	@%p180 bra 	$L__BB0_122;
	// begin inline asm
	{  cvt.rn.bf16.f32 %rs119, %f646;}

	// end inline asm
	st.global.u16 	[%rd6+80], %rs119;
$L__BB0_122:
	ld.param.u32 	%r1531, [_ZN8pygpukit3ops10w8a16_gemm17w8a16_gemm_kernelEPK13__nv_bfloat16PKhS4_PS2_iiii_param_5];
	ld.param.u32 	%r1415, [_ZN8pygpukit3ops10w8a16_gemm17w8a16_gemm_kernelEPK13__nv_bfloat16PKhS4_PS2_iiii_param_4];
	setp.ge.s32 	%p181, %r187, %r1531;
	setp.ge.s32 	%p182, %r177, %r1415;
	or.pred  	%p183, %p182, %p181;
	@%p183 bra 	$L__BB0_124;
	// begin inline asm
	{  cvt.rn.bf16.f32 %rs120, %f645;}

	// end inline asm
	st.global.u16 	[%rd6+82], %rs120;
$L__BB0_124:
	ld.param.u32 	%r1532, [_ZN8pygpukit3ops10w8a16_gemm17w8a16_gemm_kernelEPK13__nv_bfloat16PKhS4_PS2_iiii_param_5];
	ld.param.u32 	%r1416, [_ZN8pygpukit3ops10w8a16_gemm17w8a16_gemm_kernelEPK13__nv_bfloat16PKhS4_PS2_iiii_param_4];
	setp.ge.s32 	%p184, %r99, %r1416;
	add.s32 	%r188, %r1380, 48;
	setp.ge.s32 	%p185, %r188, %r1532;
	or.pred  	%p186, %p184, %p185;
	@%p186 bra 	$L__BB0_126;
	// begin inline asm
	{  cvt.rn.bf16.f32 %rs121, %f644;}

	// end inline asm
	st.global.u16 	[%rd5+96], %rs121;
$L__BB0_126:
	ld.param.u32 	%r1533, [_ZN8pygpukit3ops10w8a16_gemm17w8a16_gemm_kernelEPK13__nv_bfloat16PKhS4_PS2_iiii_param_5];
	ld.param.u32 	%r1417, [_ZN8pygpukit3ops10w8a16_gemm17w8a16_gemm_kernelEPK13__nv_bfloat16PKhS4_PS2_iiii_param_4];
	setp.ge.s32 	%p187, %r99, %r1417;
	add.s32 	%r189, %r1380, 49;
	setp.ge.s32 	%p188, %r189, %r1533;
	or.pred  	%p189, %p187, %p188;
	@%p189 bra 	$L__BB0_128;
	// begin inline asm
	{  cvt.rn.bf16.f32 %rs122, %f643;}

	// end inline asm
	st.global.u16 	[%rd5+98], %rs122;
$L__BB0_128:
	ld.param.u32 	%r1534, [_ZN8pygpukit3ops10w8a16_gemm17w8a16_gemm_kernelEPK13__nv_bfloat16PKhS4_PS2_iiii_param_5];
	ld.param.u32 	%r1418, [_ZN8pygpukit3ops10w8a16_gemm17w8a16_gemm_kernelEPK13__nv_bfloat16PKhS4_PS2_iiii_param_4];
	setp.ge.s32 	%p190, %r188, %r1534;
	setp.ge.s32 	%p191, %r177, %r1418;
	or.pred  	%p192, %p191, %p190;
	@%p192 bra 	$L__BB0_130;
	// begin inline asm
	{  cvt.rn.bf16.f32 %rs123, %f642;}

	// end inline asm
	st.global.u16 	[%rd6+96], %rs123;
$L__BB0_130:
	ld.param.u32 	%r1535, [_ZN8pygpukit3ops10w8a16_gemm17w8a16_gemm_kernelEPK13__nv_bfloat16PKhS4_PS2_iiii_param_5];
	ld.param.u32 	%r1419, [_ZN8pygpukit3ops10w8a16_gemm17w8a16_gemm_kernelEPK13__nv_bfloat16PKhS4_PS2_iiii_param_4];
	setp.ge.s32 	%p193, %r189, %r1535;
	setp.ge.s32 	%p194, %r177, %r1419;
	or.pred  	%p195, %p194, %p193;
	@%p195 bra 	$L__BB0_132;
	// begin inline asm
	{  cvt.rn.bf16.f32 %rs124, %f641;}

	// end inline asm
	st.global.u16 	[%rd6+98], %rs124;
$L__BB0_132:
	ld.param.u32 	%r1536, [_ZN8pygpukit3ops10w8a16_gemm17w8a16_gemm_kernelEPK13__nv_bfloat16PKhS4_PS2_iiii_param_5];
	ld.param.u32 	%r1420, [_ZN8pygpukit3ops10w8a16_gemm17w8a16_gemm_kernelEPK13__nv_bfloat16PKhS4_PS2_iiii_param_4];
	setp.ge.s32 	%p196, %r99, %r1420;
	add.s32 	%r190, %r1380, 56;
	setp.ge.s32 	%p197, %r190, %r1536;
	or.pred  	%p198, %p196, %p197;
	@%p198 bra 	$L__BB0_134;
	// begin inline asm
	{  cvt.rn.bf16.f32 %rs125, %f640;}

	// end inline asm
	st.global.u16 	[%rd5+112], %rs125;
$L__BB0_134:
	ld.param.u32 	%r1537, [_ZN8pygpukit3ops10w8a16_gemm17w8a16_gemm_kernelEPK13__nv_bfloat16PKhS4_PS2_iiii_param_5];
	ld.param.u32 	%r1421, [_ZN8pygpukit3ops10w8a16_gemm17w8a16_gemm_kernelEPK13__nv_bfloat16PKhS4_PS2_iiii_param_4];
	setp.ge.s32 	%p199, %r99, %r1421;
	add.s32 	%r191, %r1380, 57;
	setp.ge.s32 	%p200, %r191, %r1537;
	or.pred  	%p201, %p199, %p200;
	@%p201 bra 	$L__BB0_136;
	// begin inline asm
	{  cvt.rn.bf16.f32 %rs126, %f639;}

	// end inline asm
	st.global.u16 	[%rd5+114], %rs126;
$L__BB0_136:
	ld.param.u32 	%r1538, [_ZN8pygpukit3ops10w8a16_gemm17w8a16_gemm_kernelEPK13__nv_bfloat16PKhS4_PS2_iiii_param_5];
	ld.param.u32 	%r1422, [_ZN8pygpukit3ops10w8a16_gemm17w8a16_gemm_kernelEPK13__nv_bfloat16PKhS4_PS2_iiii_param_4];
	setp.ge.s32 	%p202, %r190, %r1538;
	setp.ge.s32 	%p203, %r177, %r1422;
	or.pred  	%p204, %p203, %p202;
	@%p204 bra 	$L__BB0_138;
	// begin inline asm
	{  cvt.rn.bf16.f32 %rs127, %f638;}

	// end inline asm
	st.global.u16 	[%rd6+112], %rs127;
$L__BB0_138:
	ld.param.u32 	%r1539, [_ZN8pygpukit3ops10w8a16_gemm17w8a16_gemm_kernelEPK13__nv_bfloat16PKhS4_PS2_iiii_param_5];
	ld.param.u32 	%r1423, [_ZN8pygpukit3ops10w8a16_gemm17w8a16_gemm_kernelEPK13__nv_bfloat16PKhS4_PS2_iiii_param_4];
	setp.ge.s32 	%p205, %r191, %r1539;
	setp.ge.s32 	%p206, %r177, %r1423;
	or.pred  	%p207, %p206, %p205;
	@%p207 bra 	$L__BB0_140;
	// begin inline asm
	{  cvt.rn.bf16.f32 %rs128, %f637;}

	// end inline asm
	st.global.u16 	[%rd6+114], %rs128;
$L__BB0_140:
	ld.param.u32 	%r1540, [_ZN8pygpukit3ops10w8a16_gemm17w8a16_gemm_kernelEPK13__nv_bfloat16PKhS4_PS2_iiii_param_5];
	ld.param.u32 	%r1424, [_ZN8pygpukit3ops10w8a16_gemm17w8a16_gemm_kernelEPK13__nv_bfloat16PKhS4_PS2_iiii_param_4];
	setp.ge.s32 	%p208, %r1380, %r1540;
	add.s32 	%r192, %r99, 16;
	setp.ge.s32 	%p209, %r192, %r1424;
	or.pred  	%p210, %p209, %p208;
	@%p210 bra 	$L__BB0_142;
	ld.param.u32 	%r1541, [_ZN8pygpukit3ops10w8a16_gemm17w8a16_gemm_kernelEPK13__nv_bfloat16PKhS4_PS2_iiii_param_5];
	// begin inline asm
	{  cvt.rn.bf16.f32 %rs129, %f636;}

	// end inline asm
	mad.lo.s32 	%r1385, %r192, %r1541, %r1380;
	mul.wide.s32 	%rd317, %r1385, 2;
	add.s64 	%rd318, %rd3, %rd317;
	st.global.u16 	[%rd318], %rs129;
$L__BB0_142:
	ld.param.u32 	%r1542, [_ZN8pygpukit3ops10w8a16_gemm17w8a16_gemm_kernelEPK13__nv_bfloat16PKhS4_PS2_iiii_param_5];
	ld.param.u32 	%r1425, [_ZN8pygpukit3ops10w8a16_gemm17w8a16_gemm_kernelEPK13__nv_bfloat16PKhS4_PS2_iiii_param_4];
	setp.ge.s32 	%p211, %r192, %r1425;
	setp.ge.s32 	%p212, %r176, %r1542;
	mul.lo.s32 	%r1386, %r192, %r1542;
	cvt.s64.s32 	%rd319, %r1386;
	add.s64 	%rd320, %rd319, %rd4;
	shl.b64 	%rd321, %rd320, 1;
	add.s64 	%rd7, %rd3, %rd321;
	or.pred  	%p213, %p211, %p212;
	@%p213 bra 	$L__BB0_144;
	// begin inline asm
	{  cvt.rn.bf16.f32 %rs130, %f635;}

	// end inline asm
	st.global.u16 	[%rd7+2], %rs130;
$L__BB0_144:
	ld.param.u32 	%r1543, [_ZN8pygpukit3ops10w8a16_gemm17w8a16_gemm_kernelEPK13__nv_bfloat16PKhS4_PS2_iiii_param_5];
	ld.param.u32 	%r1426, [_ZN8pygpukit3ops10w8a16_gemm17w8a16_gemm_kernelEPK13__nv_bfloat16PKhS4_PS2_iiii_param_4];
	setp.ge.s32 	%p214, %r1380, %r1543;
	add.s32 	%r193, %r99, 24;
	setp.ge.s32 	%p215, %r193, %r1426;
	or.pred  	%p216, %p215, %p214;
	@%p216 bra 	$L__BB0_146;
	ld.param.u32 	%r1544, [_ZN8pygpukit3ops10w8a16_gemm17w8a16_gemm_kernelEPK13__nv_bfloat16PKhS4_PS2_iiii_param_5];
	// begin inline asm
	{  cvt.rn.bf16.f32 %rs131, %f634;}

	// end inline asm
	mad.lo.s32 	%r1387, %r193, %r1544, %r1380;
	mul.wide.s32 	%rd322, %r1387, 2;
	add.s64 	%rd323, %rd3, %rd322;
	st.global.u16 	[%rd323], %rs131;
$L__BB0_146:
	ld.param.u32 	%r1545, [_ZN8pygpukit3ops10w8a16_gemm17w8a16_gemm_kernelEPK13__nv_bfloat16PKhS4_PS2_iiii_param_5];
	ld.param.u32 	%r1427, [_ZN8pygpukit3ops10w8a16_gemm17w8a16_gemm_kernelEPK13__nv_bfloat16PKhS4_PS2_iiii_param_4];
	setp.ge.s32 	%p217, %r193, %r1427;
	setp.ge.s32 	%p218, %r176, %r1545;
	mul.lo.s32 	%r1388, %r193, %r1545;
	cvt.s64.s32 	%rd324, %r1388;
	add.s64 	%rd325, %rd324, %rd4;
	shl.b64 	%rd326, %rd325, 1;
	add.s64 	%rd8, %rd3, %rd326;
	or.pred  	%p219, %p217, %p218;
	@%p219 bra 	$L__BB0_148;
	// begin inline asm
	{  cvt.rn.bf16.f32 %rs132, %f633;}

	// end inline asm
	st.global.u16 	[%rd8+2], %rs132;
$L__BB0_148:
	ld.param.u32 	%r1546, [_ZN8pygpukit3ops10w8a16_gemm17w8a16_gemm_kernelEPK13__nv_bfloat16PKhS4_PS2_iiii_param_5];
	ld.param.u32 	%r1428, [_ZN8pygpukit3ops10w8a16_gemm17w8a16_gemm_kernelEPK13__nv_bfloat16PKhS4_PS2_iiii_param_4];
	setp.ge.s32 	%p220, %r192, %r1428;
	setp.ge.s32 	%p221, %r178, %r1546;
	or.pred  	%p222, %p220, %p221;
	@%p222 bra 	$L__BB0_150;
	// begin inline asm
	{  cvt.rn.bf16.f32 %rs133, %f632;}

	// end inline asm
	st.global.u16 	[%rd7+16], %rs133;
$L__BB0_150:
	ld.param.u32 	%r1547, [_ZN8pygpukit3ops10w8a16_gemm17w8a16_gemm_kernelEPK13__nv_bfloat16PKhS4_PS2_iiii_param_5];
	ld.param.u32 	%r1429, [_ZN8pygpukit3ops10w8a16_gemm17w8a16_gemm_kernelEPK13__nv_bfloat16PKhS4_PS2_iiii_param_4];
	setp.ge.s32 	%p223, %r192, %r1429;
	setp.ge.s32 	%p224, %r179, %r1547;
	or.pred  	%p225, %p223, %p224;
	@%p225 bra 	$L__BB0_152;
	// begin inline asm
	{  cvt.rn.bf16.f32 %rs134, %f631;}

	// end inline asm
	st.global.u16 	[%rd7+18], %rs134;
$L__BB0_152:
	ld.param.u32 	%r1548, [_ZN8pygpukit3ops10w8a16_gemm17w8a16_gemm_kernelEPK13__nv_bfloat16PKhS4_PS2_iiii_param_5];
	ld.param.u32 	%r1430, [_ZN8pygpukit3ops10w8a16_gemm17w8a16_gemm_kernelEPK13__nv_bfloat16PKhS4_PS2_iiii_param_4];
	setp.ge.s32 	%p226, %r193, %r1430;
	setp.ge.s32 	%p227, %r178, %r1548;
	or.pred  	%p228, %p226, %p227;
	@%p228 bra 	$L__BB0_154;
	// begin inline asm
	{  cvt.rn.bf16.f32 %rs135, %f630;}

	// end inline asm
	st.global.u16 	[%rd8+16], %rs135;
$L__BB0_154:
	ld.param.u32 	%r1549, [_ZN8pygpukit3ops10w8a16_gemm17w8a16_gemm_kernelEPK13__nv_bfloat16PKhS4_PS2_iiii_param_5];
	ld.param.u32 	%r1431, [_ZN8pygpukit3ops10w8a16_gemm17w8a16_gemm_kernelEPK13__nv_bfloat16PKhS4_PS2_iiii_param_4];
	setp.ge.s32 	%p229, %r193, %r1431;
	setp.ge.s32 	%p230, %r179, %r1549;
	or.pred  	%p231, %p229, %p230;
	@%p231 bra 	$L__BB0_156;
	// begin inline asm
	{  cvt.rn.bf16.f32 %rs136, %f629;}

	// end inline asm
	st.global.u16 	[%rd8+18], %rs136;
$L__BB0_156:
	ld.param.u32 	%r1550, [_ZN8pygpukit3ops10w8a16_gemm17w8a16_gemm_kernelEPK13__nv_bfloat16PKhS4_PS2_iiii_param_5];
	ld.param.u32 	%r1432, [_ZN8pygpukit3ops10w8a16_gemm17w8a16_gemm_kernelEPK13__nv_bfloat16PKhS4_PS2_iiii_param_4];
	setp.ge.s32 	%p232, %r192, %r1432;
	setp.ge.s32 	%p233, %r180, %r1550;
	or.pred  	%p234, %p232, %p233;
	@%p234 bra 	$L__BB0_158;
	// begin inline asm
	{  cvt.rn.bf16.f32 %rs137, %f628;}

	// end inline asm
	st.global.u16 	[%rd7+32], %rs137;
$L__BB0_158:
	ld.param.u32 	%r1551, [_ZN8pygpukit3ops10w8a16_gemm17w8a16_gemm_kernelEPK13__nv_bfloat16PKhS4_PS2_iiii_param_5];
	ld.param.u32 	%r1433, [_ZN8pygpukit3ops10w8a16_gemm17w8a16_gemm_kernelEPK13__nv_bfloat16PKhS4_PS2_iiii_param_4];
	setp.ge.s32 	%p235, %r192, %r1433;
	setp.ge.s32 	%p236, %r181, %r1551;
	or.pred  	%p237, %p235, %p236;
	@%p237 bra 	$L__BB0_160;
	// begin inline asm
	{  cvt.rn.bf16.f32 %rs138, %f627;}

	// end inline asm
	st.global.u16 	[%rd7+34], %rs138;
$L__BB0_160:
	ld.param.u32 	%r1552, [_ZN8pygpukit3ops10w8a16_gemm17w8a16_gemm_kernelEPK13__nv_bfloat16PKhS4_PS2_iiii_param_5];
	ld.param.u32 	%r1434, [_ZN8pygpukit3ops10w8a16_gemm17w8a16_gemm_kernelEPK13__nv_bfloat16PKhS4_PS2_iiii_param_4];
	setp.ge.s32 	%p238, %r193, %r1434;
	setp.ge.s32 	%p239, %r180, %r1552;
	or.pred  	%p240, %p238, %p239;
	@%p240 bra 	$L__BB0_162;
	// begin inline asm
	{  cvt.rn.bf16.f32 %rs139, %f626;}

	// end inline asm
	st.global.u16 	[%rd8+32], %rs139;
$L__BB0_162:
	ld.param.u32 	%r1553, [_ZN8pygpukit3ops10w8a16_gemm17w8a16_gemm_kernelEPK13__nv_bfloat16PKhS4_PS2_iiii_param_5];
	ld.param.u32 	%r1435, [_ZN8pygpukit3ops10w8a16_gemm17w8a16_gemm_kernelEPK13__nv_bfloat16PKhS4_PS2_iiii_param_4];
	setp.ge.s32 	%p241, %r193, %r1435;
	setp.ge.s32 	%p242, %r181, %r1553;
	or.pred  	%p243, %p241, %p242;
	@%p243 bra 	$L__BB0_164;
	// begin inline asm
	{  cvt.rn.bf16.f32 %rs140, %f625;}

	// end inline asm
	st.global.u16 	[%rd8+34], %rs140;
$L__BB0_164:
	ld.param.u32 	%r1554, [_ZN8pygpukit3ops10w8a16_gemm17w8a16_gemm_kernelEPK13__nv_bfloat16PKhS4_PS2_iiii_param_5];
	ld.param.u32 	%r1436, [_ZN8pygpukit3ops10w8a16_gemm17w8a16_gemm_kernelEPK13__nv_bfloat16PKhS4_PS2_iiii_param_4];
	setp.ge.s32 	%p244, %r192, %r1436;
	setp.ge.s32 	%p245, %r182, %r1554;
	or.pred  	%p246, %p244, %p245;
	@%p246 bra 	$L__BB0_166;
	// begin inline asm
	{  cvt.rn.bf16.f32 %rs141, %f624;}

	// end inline asm
	st.global.u16 	[%rd7+48], %rs141;
$L__BB0_166:
	ld.param.u32 	%r1555, [_ZN8pygpukit3ops10w8a16_gemm17w8a16_gemm_kernelEPK13__nv_bfloat16PKhS4_PS2_iiii_param_5];
	ld.param.u32 	%r1437, [_ZN8pygpukit3ops10w8a16_gemm17w8a16_gemm_kernelEPK13__nv_bfloat16PKhS4_PS2_iiii_param_4];
	setp.ge.s32 	%p247, %r192, %r1437;
	setp.ge.s32 	%p248, %r183, %r1555;
	or.pred  	%p249, %p247, %p248;
	@%p249 bra 	$L__BB0_168;
	// begin inline asm
	{  cvt.rn.bf16.f32 %rs142, %f623;}

	// end inline asm
	st.global.u16 	[%rd7+50], %rs142;
$L__BB0_168:
	ld.param.u32 	%r1556, [_ZN8pygpukit3ops10w8a16_gemm17w8a16_gemm_kernelEPK13__nv_bfloat16PKhS4_PS2_iiii_param_5];
	ld.param.u32 	%r1438, [_ZN8pygpukit3ops10w8a16_gemm17w8a16_gemm_kernelEPK13__nv_bfloat16PKhS4_PS2_iiii_param_4];
	setp.ge.s32 	%p250, %r193, %r1438;
	setp.ge.s32 	%p251, %r182, %r1556;
	or.pred  	%p252, %p250, %p251;
	@%p252 bra 	$L__BB0_170;
	// begin inline asm
	{  cvt.rn.bf16.f32 %rs143, %f622;}

	// end inline asm
	st.global.u16 	[%rd8+48], %rs143;
$L__BB0_170:
	ld.param.u32 	%r1557, [_ZN8pygpukit3ops10w8a16_gemm17w8a16_gemm_kernelEPK13__nv_bfloat16PKhS4_PS2_iiii_param_5];
	ld.param.u32 	%r1439, [_ZN8pygpukit3ops10w8a16_gemm17w8a16_gemm_kernelEPK13__nv_bfloat16PKhS4_PS2_iiii_param_4];
	setp.ge.s32 	%p253, %r193, %r1439;
	setp.ge.s32 	%p254, %r183, %r1557;
	or.pred  	%p255, %p253, %p254;
	@%p255 bra 	$L__BB0_172;
	// begin inline asm
	{  cvt.rn.bf16.f32 %rs144, %f621;}

	// end inline asm
	st.global.u16 	[%rd8+50], %rs144;
$L__BB0_172:
	ld.param.u32 	%r1558, [_ZN8pygpukit3ops10w8a16_gemm17w8a16_gemm_kernelEPK13__nv_bfloat16PKhS4_PS2_iiii_param_5];
	ld.param.u32 	%r1440, [_ZN8pygpukit3ops10w8a16_gemm17w8a16_gemm_kernelEPK13__nv_bfloat16PKhS4_PS2_iiii_param_4];
	setp.ge.s32 	%p256, %r192, %r1440;
	setp.ge.s32 	%p257, %r184, %r1558;
	or.pred  	%p258, %p256, %p257;
	@%p258 bra 	$L__BB0_174;
	// begin inline asm
	{  cvt.rn.bf16.f32 %rs145, %f620;}

	// end inline asm
	st.global.u16 	[%rd7+64], %rs145;
$L__BB0_174:
	ld.param.u32 	%r1559, [_ZN8pygpukit3ops10w8a16_gemm17w8a16_gemm_kernelEPK13__nv_bfloat16PKhS4_PS2_iiii_param_5];
	ld.param.u32 	%r1441, [_ZN8pygpukit3ops10w8a16_gemm17w8a16_gemm_kernelEPK13__nv_bfloat16PKhS4_PS2_iiii_param_4];
	setp.ge.s32 	%p259, %r192, %r1441;
	setp.ge.s32 	%p260, %r185, %r1559;
	or.pred  	%p261, %p259, %p260;
	@%p261 bra 	$L__BB0_176;
	// begin inline asm
	{  cvt.rn.bf16.f32 %rs146, %f619;}

	// end inline asm
	st.global.u16 	[%rd7+66], %rs146;
$L__BB0_176:
	ld.param.u32 	%r1560, [_ZN8pygpukit3ops10w8a16_gemm17w8a16_gemm_kernelEPK13__nv_bfloat16PKhS4_PS2_iiii_param_5];
	ld.param.u32 	%r1442, [_ZN8pygpukit3ops10w8a16_gemm17w8a16_gemm_kernelEPK13__nv_bfloat16PKhS4_PS2_iiii_param_4];
	setp.ge.s32 	%p262, %r193, %r1442;
	setp.ge.s32 	%p263, %r184, %r1560;
	or.pred  	%p264, %p262, %p263;
	@%p264 bra 	$L__BB0_178;
	// begin inline asm
	{  cvt.rn.bf16.f32 %rs147, %f618;}

	// end inline asm
	st.global.u16 	[%rd8+64], %rs147;
$L__BB0_178:
	ld.param.u32 	%r1561, [_ZN8pygpukit3ops10w8a16_gemm17w8a16_gemm_kernelEPK13__nv_bfloat16PKhS4_PS2_iiii_param_5];
	ld.param.u32 	%r1443, [_ZN8pygpukit3ops10w8a16_gemm17w8a16_gemm_kernelEPK13__nv_bfloat16PKhS4_PS2_iiii_param_4];
	setp.ge.s32 	%p265, %r193, %r1443;
	setp.ge.s32 	%p266, %r185, %r1561;
	or.pred  	%p267, %p265, %p266;
	@%p267 bra 	$L__BB0_180;
	// begin inline asm
	{  cvt.rn.bf16.f32 %rs148, %f617;}

	// end inline asm
	st.global.u16 	[%rd8+66], %rs148;
$L__BB0_180:
	ld.param.u32 	%r1562, [_ZN8pygpukit3ops10w8a16_gemm17w8a16_gemm_kernelEPK13__nv_bfloat16PKhS4_PS2_iiii_param_5];
	ld.param.u32 	%r1444, [_ZN8pygpukit3ops10w8a16_gemm17w8a16_gemm_kernelEPK13__nv_bfloat16PKhS4_PS2_iiii_param_4];
	setp.ge.s32 	%p268, %r192, %r1444;
	setp.ge.s32 	%p269, %r186, %r1562;
	or.pred  	%p270, %p268, %p269;
	@%p270 bra 	$L__BB0_182;
	// begin inline asm
	{  cvt.rn.bf16.f32 %rs149, %f616;}

	// end inline asm
	st.global.u16 	[%rd7+80], %rs149;
$L__BB0_182:
	ld.param.u32 	%r1563, [_ZN8pygpukit3ops10w8a16_gemm17w8a16_gemm_kernelEPK13__nv_bfloat16PKhS4_PS2_iiii_param_5];
	ld.param.u32 	%r1445, [_ZN8pygpukit3ops10w8a16_gemm17w8a16_gemm_kernelEPK13__nv_bfloat16PKhS4_PS2_iiii_param_4];
	setp.ge.s32 	%p271, %r192, %r1445;
	setp.ge.s32 	%p272, %r187, %r1563;
	or.pred  	%p273, %p271, %p272;
	@%p273 bra 	$L__BB0_184;
	// begin inline asm
	{  cvt.rn.bf16.f32 %rs150, %f615;}

	// end inline asm
	st.global.u16 	[%rd7+82], %rs150;
$L__BB0_184:
	ld.param.u32 	%r1564, [_ZN8pygpukit3ops10w8a16_gemm17w8a16_gemm_kernelEPK13__nv_bfloat16PKhS4_PS2_iiii_param_5];
	ld.param.u32 	%r1446, [_ZN8pygpukit3ops10w8a16_gemm17w8a16_gemm_kernelEPK13__nv_bfloat16PKhS4_PS2_iiii_param_4];
	setp.ge.s32 	%p274, %r193, %r1446;
	setp.ge.s32 	%p275, %r186, %r1564;
	or.pred  	%p276, %p274, %p275;
	@%p276 bra 	$L__BB0_186;
	// begin inline asm
	{  cvt.rn.bf16.f32 %rs151, %f614;}

	// end inline asm
	st.global.u16 	[%rd8+80], %rs151;
$L__BB0_186:
	ld.param.u32 	%r1565, [_ZN8pygpukit3ops10w8a16_gemm17w8a16_gemm_kernelEPK13__nv_bfloat16PKhS4_PS2_iiii_param_5];
	ld.param.u32 	%r1447, [_ZN8pygpukit3ops10w8a16_gemm17w8a16_gemm_kernelEPK13__nv_bfloat16PKhS4_PS2_iiii_param_4];
	setp.ge.s32 	%p277, %r193, %r1447;
	setp.ge.s32 	%p278, %r187, %r1565;
	or.pred  	%p279, %p277, %p278;
	@%p279 bra 	$L__BB0_188;
	// begin inline asm
	{  cvt.rn.bf16.f32 %rs152, %f613;}

	// end inline asm
	st.global.u16 	[%rd8+82], %rs152;
$L__BB0_188:
	ld.param.u32 	%r1566, [_ZN8pygpukit3ops10w8a16_gemm17w8a16_gemm_kernelEPK13__nv_bfloat16PKhS4_PS2_iiii_param_5];
	ld.param.u32 	%r1448, [_ZN8pygpukit3ops10w8a16_gemm17w8a16_gemm_kernelEPK13__nv_bfloat16PKhS4_PS2_iiii_param_4];
	setp.ge.s32 	%p280, %r192, %r1448;
	setp.ge.s32 	%p281, %r188, %r1566;
	or.pred  	%p282, %p280, %p281;
	@%p282 bra 	$L__BB0_190;
	// begin inline asm
	{  cvt.rn.bf16.f32 %rs153, %f612;}

	// end inline asm
	st.global.u16 	[%rd7+96], %rs153;
$L__BB0_190:
	ld.param.u32 	%r1567, [_ZN8pygpukit3ops10w8a16_gemm17w8a16_gemm_kernelEPK13__nv_bfloat16PKhS4_PS2_iiii_param_5];
	ld.param.u32 	%r1449, [_ZN8pygpukit3ops10w8a16_gemm17w8a16_gemm_kernelEPK13__nv_bfloat16PKhS4_PS2_iiii_param_4];
	setp.ge.s32 	%p283, %r192, %r1449;
	setp.ge.s32 	%p284, %r189, %r1567;
	or.pred  	%p285, %p283, %p284;
	@%p285 bra 	$L__BB0_192;
	// begin inline asm
	{  cvt.rn.bf16.f32 %rs154, %f611;}

	// end inline asm
	st.global.u16 	[%rd7+98], %rs154;
$L__BB0_192:
	ld.param.u32 	%r1568, [_ZN8pygpukit3ops10w8a16_gemm17w8a16_gemm_kernelEPK13__nv_bfloat16PKhS4_PS2_iiii_param_5];
	ld.param.u32 	%r1450, [_ZN8pygpukit3ops10w8a16_gemm17w8a16_gemm_kernelEPK13__nv_bfloat16PKhS4_PS2_iiii_param_4];
	setp.ge.s32 	%p286, %r193, %r1450;
	setp.ge.s32 	%p287, %r188, %r1568;
	or.pred  	%p288, %p286, %p287;
	@%p288 bra 	$L__BB0_194;
	// begin inline asm
	{  cvt.rn.bf16.f32 %rs155, %f669;}

	// end inline asm
	st.global.u16 	[%rd8+96], %rs155;
$L__BB0_194:
	ld.param.u32 	%r1569, [_ZN8pygpukit3ops10w8a16_gemm17w8a16_gemm_kernelEPK13__nv_bfloat16PKhS4_PS2_iiii_param_5];
	ld.param.u32 	%r1451, [_ZN8pygpukit3ops10w8a16_gemm17w8a16_gemm_kernelEPK13__nv_bfloat16PKhS4_PS2_iiii_param_4];
	setp.ge.s32 	%p289, %r193, %r1451;
	setp.ge.s32 	%p290, %r189, %r1569;
	or.pred  	%p291, %p289, %p290;
	@%p291 bra 	$L__BB0_196;
	// begin inline asm
	{  cvt.rn.bf16.f32 %rs156, %f670;}

	// end inline asm
	st.global.u16 	[%rd8+98], %rs156;
$L__BB0_196:
	ld.param.u32 	%r1570, [_ZN8pygpukit3ops10w8a16_gemm17w8a16_gemm_kernelEPK13__nv_bfloat16PKhS4_PS2_iiii_param_5];
	ld.param.u32 	%r1452, [_ZN8pygpukit3ops10w8a16_gemm17w8a16_gemm_kernelEPK13__nv_bfloat16PKhS4_PS2_iiii_param_4];
	setp.ge.s32 	%p292, %r192, %r1452;
	setp.ge.s32 	%p293, %r190, %r1570;
	or.pred  	%p294, %p292, %p293;
	@%p294 bra 	$L__BB0_198;
	// begin inline asm
	{  cvt.rn.bf16.f32 %rs157, %f671;}

	// end inline asm
	st.global.u16 	[%rd7+112], %rs157;
$L__BB0_198:
	ld.param.u32 	%r1571, [_ZN8pygpukit3ops10w8a16_gemm17w8a16_gemm_kernelEPK13__nv_bfloat16PKhS4_PS2_iiii_param_5];
	ld.param.u32 	%r1453, [_ZN8pygpukit3ops10w8a16_gemm17w8a16_gemm_kernelEPK13__nv_bfloat16PKhS4_PS2_iiii_param_4];
	setp.ge.s32 	%p295, %r192, %r1453;
	setp.ge.s32 	%p296, %r191, %r1571;
	or.pred  	%p297, %p295, %p296;
	@%p297 bra 	$L__BB0_200;
	// begin inline asm
	{  cvt.rn.bf16.f32 %rs158, %f672;}

	// end inline asm
	st.global.u16 	[%rd7+114], %rs158;
$L__BB0_200:
	ld.param.u32 	%r1572, [_ZN8pygpukit3ops10w8a16_gemm17w8a16_gemm_kernelEPK13__nv_bfloat16PKhS4_PS2_iiii_param_5];
	ld.param.u32 	%r1454, [_ZN8pygpukit3ops10w8a16_gemm17w8a16_gemm_kernelEPK13__nv_bfloat16PKhS4_PS2_iiii_param_4];
	setp.ge.s32 	%p298, %r193, %r1454;
	setp.ge.s32 	%p299, %r190, %r1572;
	or.pred  	%p300, %p298, %p299;
	@%p300 bra 	$L__BB0_202;
	// begin inline asm
	{  cvt.rn.bf16.f32 %rs159, %f673;}

	// end inline asm
	st.global.u16 	[%rd8+112], %rs159;
$L__BB0_202:
	ld.param.u32 	%r1573, [_ZN8pygpukit3ops10w8a16_gemm17w8a16_gemm_kernelEPK13__nv_bfloat16PKhS4_PS2_iiii_param_5];
	ld.param.u32 	%r1455, [_ZN8pygpukit3ops10w8a16_gemm17w8a16_gemm_kernelEPK13__nv_bfloat16PKhS4_PS2_iiii_param_4];
	setp.ge.s32 	%p301, %r193, %r1455;
	setp.ge.s32 	%p302, %r191, %r1573;
	or.pred  	%p303, %p301, %p302;
	@%p303 bra 	$L__BB0_204;
	// begin inline asm
	{  cvt.rn.bf16.f32 %rs160, %f674;}

	// end inline asm
	st.global.u16 	[%rd8+114], %rs160;
$L__BB0_204:
	ret;

}


// ===== COMPILED SASS (sm_100) =====

	.target	sm_100

	.elftype	@"ET_EXEC"


//--------------------- .note.nv.tkinfo           --------------------------
	.section	.note.nv.tkinfo,"",@"SHT_NOTE"
	.sectionflags	@"SHF_NOTE_NV_TKINFO"
	.tkinfo
        /*0018*/ 	.word	0x00000002
        /*0030*/ 	.string	""
        /*0030*/ 	.string	"ptxas"
        /*0030*/ 	.string	"Cuda compilation tools, release 13.0, V13.0.88"
        /*0030*/ 	.string	"Build cuda_13.0.r13.0/compiler.36424714_0"
        /*0030*/ 	.string	"-arch sm_100 -m 64 "



//--------------------- .note.nv.cuinfo           --------------------------
	.section	.note.nv.cuinfo,"",@"SHT_NOTE"
	.sectionflags	@"SHF_NOTE_NV_CUINFO"
        /*0018*/ 	.short	0x0002
        /*001a*/ 	.short	0x0064
        /*001c*/ 	.short	0x0082
	.zero		2


//--------------------- .nv.info                  --------------------------
	.section	.nv.info,"",@"SHT_CUDA_INFO"
	.align	4


	//----- nvinfo : EIATTR_REGCOUNT
	.align		4
        /*0000*/ 	.byte	0x04, 0x2f
        /*0002*/ 	.short	(.L_2 - .L_1)
	.align		4
.L_1:
        /*0004*/ 	.word	index@(_ZN8pygpukit3ops10w8a16_gemm17w8a16_gemm_kernelEPK13__nv_bfloat16PKhS4_PS2_iiii)
        /*0008*/ 	.word	0x00000080


	//----- nvinfo : EIATTR_FRAME_SIZE
	.align		4
.L_2:
        /*000c*/ 	.byte	0x04, 0x11
        /*000e*/ 	.short	(.L_4 - .L_3)
	.align		4
.L_3:
        /*0010*/ 	.word	index@(_ZN8pygpukit3ops10w8a16_gemm17w8a16_gemm_kernelEPK13__nv_bfloat16PKhS4_PS2_iiii)
        /*0014*/ 	.word	0x00000028


	//----- nvinfo : EIATTR_MIN_STACK_SIZE
	.align		4
.L_4:
        /*0018*/ 	.byte	0x04, 0x12
        /*001a*/ 	.short	(.L_6 - .L_5)
	.align		4
.L_5:
        /*001c*/ 	.word	index@(_ZN8pygpukit3ops10w8a16_gemm17w8a16_gemm_kernelEPK13__nv_bfloat16PKhS4_PS2_iiii)
        /*0020*/ 	.word	0x00000028
.L_6:


//--------------------- .nv.compat                --------------------------
	.section	.nv.compat,"",@"SHT_CUDA_COMPAT_INFO"
	.align	4
        /*0000*/ 	.byte	0x02, 0x09, 0x00, 0x00, 0x02, 0x02, 0x01, 0x00, 0x02, 0x05, 0x05, 0x00, 0x03, 0x07, 0x01, 0x01
        /*0010*/ 	.byte	0x02, 0x03, 0x00, 0x00, 0x02, 0x06, 0x01, 0x00, 0x04, 0x0b, 0x08, 0x00, 0x09, 0x00, 0x00, 0x00
        /*0020*/ 	.byte	0x00, 0x00, 0x00, 0x00


//--------------------- .nv.info._ZN8pygpukit3ops10w8a16_gemm17w8a16_gemm_kernelEPK13__nv_bfloat16PKhS4_PS2_iiii --------------------------
	.section	.nv.info._ZN8pygpukit3ops10w8a16_gemm17w8a16_gemm_kernelEPK13__nv_bfloat16PKhS4_PS2_iiii,"",@"SHT_CUDA_INFO"
	.sectionflags	@""
	.align	4


	//----- nvinfo : EIATTR_CUDA_API_VERSION
	.align		4
        /*0000*/ 	.byte	0x04, 0x37
        /*0002*/ 	.short	(.L_8 - .L_7)
.L_7:
        /*0004*/ 	.word	0x00000082


	//----- nvinfo : EIATTR_KPARAM_INFO
	.align		4
.L_8:
        /*0008*/ 	.byte	0x04, 0x17
        /*000a*/ 	.short	(.L_10 - .L_9)
.L_9:
        /*000c*/ 	.word	0x00000000
        /*0010*/ 	.short	0x0007
        /*0012*/ 	.short	0x002c
        /*0014*/ 	.byte	0x00, 0xf0, 0x11, 0x00


	//----- nvinfo : EIATTR_KPARAM_INFO
	.align		4
.L_10:
        /*0018*/ 	.byte	0x04, 0x17
        /*001a*/ 	.short	(.L_12 - .L_11)
.L_11:
        /*001c*/ 	.word	0x00000000
        /*0020*/ 	.short	0x0006
        /*0022*/ 	.short	0x0028
        /*0024*/ 	.byte	0x00, 0xf0, 0x11, 0x00


	//----- nvinfo : EIATTR_KPARAM_INFO
	.align		4
.L_12:
        /*0028*/ 	.byte	0x04, 0x17
        /*002a*/ 	.short	(.L_14 - .L_13)
.L_13:
        /*002c*/ 	.word	0x00000000
        /*0030*/ 	.short	0x0005
        /*0032*/ 	.short	0x0024
        /*0034*/ 	.byte	0x00, 0xf0, 0x11, 0x00


	//----- nvinfo : EIATTR_KPARAM_INFO
	.align		4
.L_14:
        /*0038*/ 	.byte	0x04, 0x17
        /*003a*/ 	.short	(.L_16 - .L_15)
.L_15:
        /*003c*/ 	.word	0x00000000
        /*0040*/ 	.short	0x0004
        /*0042*/ 	.short	0x0020
        /*0044*/ 	.byte	0x00, 0xf0, 0x11, 0x00


	//----- nvinfo : EIATTR_KPARAM_INFO
	.align		4
.L_16:
        /*0048*/ 	.byte	0x04, 0x17
        /*004a*/ 	.short	(.L_18 - .L_17)
.L_17:
        /*004c*/ 	.word	0x00000000
        /*0050*/ 	.short	0x0003
        /*0052*/ 	.short	0x0018
        /*0054*/ 	.byte	0x00, 0xf5, 0x21, 0x00


	//----- nvinfo : EIATTR_KPARAM_INFO
	.align		4
.L_18:
        /*0058*/ 	.byte	0x04, 0x17
        /*005a*/ 	.short	(.L_20 - .L_19)
.L_19:
        /*005c*/ 	.word	0x00000000
        /*0060*/ 	.short	0x0002
        /*0062*/ 	.short	0x0010
        /*0064*/ 	.byte	0x00, 0xf5, 0x21, 0x00


	//----- nvinfo : EIATTR_KPARAM_INFO
	.align		4
.L_20:
        /*0068*/ 	.byte	0x04, 0x17
        /*006a*/ 	.short	(.L_22 - .L_21)
.L_21:
        /*006c*/ 	.word	0x00000000
        /*0070*/ 	.short	0x0001
        /*0072*/ 	.short	0x0008
        /*0074*/ 	.byte	0x00, 0xf5, 0x21, 0x00


	//----- nvinfo : EIATTR_KPARAM_INFO
	.align		4
.L_22:
        /*0078*/ 	.byte	0x04, 0x17
        /*007a*/ 	.short	(.L_24 - .L_23)
.L_23:
        /*007c*/ 	.word	0x00000000
        /*0080*/ 	.short	0x0000
        /*0082*/ 	.short	0x0000
        /*0084*/ 	.byte	0x00, 0xf5, 0x21, 0x00


	//----- nvinfo : EIATTR_SPARSE_MMA_MASK
	.align		4
.L_24:
        /*0088*/ 	.byte	0x03, 0x50
        /*008a*/ 	.short	0x0000


	//----- nvinfo : EIATTR_MAXREG_COUNT
	.align		4
        /*008c*/ 	.byte	0x03, 0x1b
        /*008e*/ 	.short	0x0080


	//----- nvinfo : EIATTR_NUM_BARRIERS
	.align		4
        /*0090*/ 	.byte	0x02, 0x4c
        /*0092*/ 	.byte	0x01
	.zero		1


	//----- nvinfo : EIATTR_ANNOTATIONS
	.align		4
        /*0094*/ 	.byte	0x04, 0x55
        /*0096*/ 	.short	(.L_26 - .L_25)


	//   ....[0]....
.L_25:
        /*0098*/ 	.word	0x00000001
        /*009c*/ 	.byte	0x50, 0x28, 0x00, 0x00, 0x01, 0x00, 0x00, 0x00, 0x90, 0x28, 0x00, 0x00, 0x01, 0x00, 0x00, 0x00
        /* <DEDUP_REMOVED lines=8> */
        /*012c*/ 	.byte	0x00, 0x79, 0x00, 0x00, 0x01, 0x00, 0x00, 0x00, 0x30, 0x7b, 0x00, 0x00


	//----- nvinfo : EIATTR_MERCURY_ISA_VERSION
	.align		4
.L_26:
        /*0138*/ 	.byte	0x03, 0x5f
        /*013a*/ 	.short	0x0101


	//----- nvinfo : EIATTR_VRC_CTA_INIT_COUNT
	.align		4
        /*013c*/ 	.byte	0x02, 0x4a
	.zero		1
	.zero		1


	//----- nvinfo : EIATTR_EXIT_INSTR_OFFSETS
	.align		4
        /*0140*/ 	.byte	0x04, 0x1c
        /*0142*/ 	.short	(.L_28 - .L_27)


	//   ....[0]....
.L_27:
        /*0144*/ 	.word	0x0000ac30


	//   ....[1]....
        /*0148*/ 	.word	0x0000ac60


	//----- nvinfo : EIATTR_MAX_THREADS
	.align		4
.L_28:
        /*014c*/ 	.byte	0x04, 0x05
        /*014e*/ 	.short	(.L_30 - .L_29)
.L_29:
        /*0150*/ 	.word	0x00000100
        /*0154*/ 	.word	0x00000001
        /*0158*/ 	.word	0x00000001


	//----- nvinfo : EIATTR_CRS_STACK_SIZE
	.align		4
.L_30:
        /*015c*/ 	.byte	0x04, 0x1e
        /*015e*/ 	.short	(.L_32 - .L_31)
.L_31:
        /*0160*/ 	.word	0x00000000


	//----- nvinfo : EIATTR_CBANK_PARAM_SIZE
	.align		4
.L_32:
        /*0164*/ 	.byte	0x03, 0x19
        /*0166*/ 	.short	0x0030


	//----- nvinfo : EIATTR_PARAM_CBANK
	.align		4
        /*0168*/ 	.byte	0x04, 0x0a
        /*016a*/ 	.short	(.L_34 - .L_33)
	.align		4
.L_33:
        /*016c*/ 	.word	index@(.nv.constant0._ZN8pygpukit3ops10w8a16_gemm17w8a16_gemm_kernelEPK13__nv_bfloat16PKhS4_PS2_iiii)
        /*0170*/ 	.short	0x0380
        /*0172*/ 	.short	0x0030


	//----- nvinfo : EIATTR_SW_WAR
	.align		4
.L_34:
        /*0174*/ 	.byte	0x04, 0x36
        /*0176*/ 	.short	(.L_36 - .L_35)
.L_35:
        /*0178*/ 	.word	0x00000008
.L_36:


//--------------------- .nv.callgraph             --------------------------
	.section	.nv.callgraph,"",@"SHT_CUDA_CALLGRAPH"
	.align	4
	.sectionentsize	8
	.align		4
        /*0000*/ 	.word	0x00000000
	.align		4
        /*0004*/ 	.word	0xffffffff
	.align		4
        /*0008*/ 	.word	0x00000000
	.align		4
        /*000c*/ 	.word	0xfffffffe
	.align		4
        /*0010*/ 	.word	0x00000000
	.align		4
        /*0014*/ 	.word	0xfffffffd
	.align		4
        /*0018*/ 	.word	0x00000000
	.align		4
        /*001c*/ 	.word	0xfffffffc


//--------------------- .nv.constant3             --------------------------
	.section	.nv.constant3,"a",@progbits
	.align	4
.nv.constant3:
	.type		_ZN8pygpukit3ops10w8a16_gemm12FP8_E4M3_LUTE,@object
	.size		_ZN8pygpukit3ops10w8a16_gemm12FP8_E4M3_LUTE,(.L_0 - _ZN8pygpukit3ops10w8a16_gemm12FP8_E4M3_LUTE)
_ZN8pygpukit3ops10w8a16_gemm12FP8_E4M3_LUTE:
        /* <DEDUP_REMOVED lines=64> */
.L_0:


//--------------------- .text._ZN8pygpukit3ops10w8a16_gemm17w8a16_gemm_kernelEPK13__nv_bfloat16PKhS4_PS2_iiii --------------------------
	.section	.text._ZN8pygpukit3ops10w8a16_gemm17w8a16_gemm_kernelEPK13__nv_bfloat16PKhS4_PS2_iiii,"ax",@progbits
	.align	128
        .global         _ZN8pygpukit3ops10w8a16_gemm17w8a16_gemm_kernelEPK13__nv_bfloat16PKhS4_PS2_iiii
        .type           _ZN8pygpukit3ops10w8a16_gemm17w8a16_gemm_kernelEPK13__nv_bfloat16PKhS4_PS2_iiii,@function
        .size           _ZN8pygpukit3ops10w8a16_gemm17w8a16_gemm_kernelEPK13__nv_bfloat16PKhS4_PS2_iiii,(.L_x_99 - _ZN8pygpukit3ops10w8a16_gemm17w8a16_gemm_kernelEPK13__nv_bfloat16PKhS4_PS2_iiii)
        .other          _ZN8pygpukit3ops10w8a16_gemm17w8a16_gemm_kernelEPK13__nv_bfloat16PKhS4_PS2_iiii,@"STO_CUDA_ENTRY STV_DEFAULT"
_ZN8pygpukit3ops10w8a16_gemm17w8a16_gemm_kernelEPK13__nv_bfloat16PKhS4_PS2_iiii:
.text._ZN8pygpukit3ops10w8a16_gemm17w8a16_gemm_kernelEPK13__nv_bfloat16PKhS4_PS2_iiii:
[----:B------:R-:W1:Y:S01]  /*0000*/  LDC R1, c[0x0][0x37c] ;  /* 0x0000df00ff017b82 */ /* 0x000e620000000800 */
[----:B------:R-:W2:Y:S07]  /*0010*/  S2R R107, SR_TID.X ;  /* 0x00000000006b7919 */ /* 0x000eae0000002100 */
[----:B------:R-:W3:Y:S01]  /*0020*/  S2UR UR4, SR_CTAID.Y ;  /* 0x00000000000479c3 */ /* 0x000ee20000002600 */
[----:B------:R-:W4:Y:S01]  /*0030*/  LDCU UR12, c[0x0][0x3a8] ;  /* 0x00007500ff0c77ac */ /* 0x000f220008000800 */
[----:B------:R-:W-:Y:S01]  /*0040*/  BSSY.RECONVERGENT B0, `(.L_x_0) ;  /* 0x0000058000007945 */ /* 0x000fe20003800200 */
[----:B------:R-:W5:Y:S01]  /*0050*/  S2R R89, SR_CTAID.X ;  /* 0x0000000000597919 */ /* 0x000f620000002500 */
[----:B-1----:R-:W-:Y:S01]  /*0060*/  VIADD R1, R1, 0xffffffd8 ;  /* 0xffffffd801017836 */ /* 0x002fe20000000000 */
[----:B------:R-:W1:Y:S01]  /*0070*/  LDCU UR13, c[0x0][0x3a0] ;  /* 0x00007400ff0d77ac */ /* 0x000e620008000800 */
[----:B------:R-:W-:Y:S01]  /*0080*/  CS2R R68, SRZ ;  /* 0x0000000000447805 */ /* 0x000fe2000001ff00 */
[----:B------:R-:W1:Y:S01]  /*0090*/  LDCU.64 UR8, c[0x0][0x358] ;  /* 0x00006b00ff0877ac */ /* 0x000e620008000a00 */
[----:B---3--:R-:W-:Y:S01]  /*00a0*/  USHF.L.U32 UR4, UR4, 0x7, URZ ;  /* 0x0000000704047899 */ /* 0x008fe200080006ff */
[----:B--2---:R-:W-:Y:S01]  /*00b0*/  IMAD.SHL.U32 R0, R107, 0x10, RZ ;  /* 0x000000106b007824 */ /* 0x004fe200078e00ff */
[----:B------:R-:W-:-:S02]  /*00c0*/  SHF.R.U32.HI R6, RZ, 0x1, R107 ;  /* 0x00000001ff067819 */ /* 0x000fc4000001166b */
[----:B------:R-:W-:Y:S01]  /*00d0*/  SHF.R.U32.HI R14, RZ, 0x3, R107 ;  /* 0x00000003ff0e7819 */ /* 0x000fe2000001166b */
[----:B-----5:R-:W-:Y:S01]  /*00e0*/  IMAD.SHL.U32 R78, R89, 0x80, RZ ;  /* 0x00000080594e7824 */ /* 0x020fe200078e00ff */
[C---:B------:R-:W-:Y:S01]  /*00f0*/  LOP3.LUT R113, R0.reuse, 0x10, RZ, 0xc0, !PT ;  /* 0x0000001000717812 */ /* 0x040fe200078ec0ff */
[----:B------:R-:W-:Y:S01]  /*0100*/  VIADD R12, R0, 0x1 ;  /* 0x00000001000c7836 */ /* 0x000fe20000000000 */
[----:B------:R-:W-:Y:S02]  /*0110*/  LOP3.LUT R90, R6, UR4, RZ, 0xfc, !PT ;  /* 0x00000004065a7c12 */ /* 0x000fe4000f8efcff */
[----:B------:R-:W-:Y:S02]  /*0120*/  LOP3.LUT R2, R113, 0x7, RZ, 0xfc, !PT ;  /* 0x0000000771027812 */ /* 0x000fe400078efcff */
[----:B------:R-:W-:Y:S02]  /*0130*/  LOP3.LUT R88, R0, 0x70, RZ, 0xc0, !PT ;  /* 0x0000007000587812 */ /* 0x000fe400078ec0ff */
[----:B----4-:R-:W-:-:S02]  /*0140*/  ISETP.GE.AND P0, PT, R2, UR12, PT ;  /* 0x0000000c02007c0c */ /* 0x010fc4000bf06270 */
[----:B------:R-:W-:Y:S01]  /*0150*/  LEA R2, R107, 0x1, 0x1 ;  /* 0x000000016b027811 */ /* 0x000fe200078e08ff */
[----:B------:R-:W-:Y:S01]  /*0160*/  IMAD.IADD R77, R78, 0x1, R88 ;  /* 0x000000014e4d7824 */ /* 0x000fe200078e0258 */
[----:B-1----:R-:W-:Y:S02]  /*0170*/  ISETP.GE.OR P0, PT, R90, UR13, P0 ;  /* 0x0000000d5a007c0c */ /* 0x002fe40008706670 */
[----:B------:R-:W-:Y:S01]  /*0180*/  SHF.R.U32.HI R7, RZ, 0x2, R2 ;  /* 0x00000002ff077819 */ /* 0x000fe20000011602 */
[----:B------:R-:W-:Y:S01]  /*0190*/  VIADD R2, R113, 0xf ;  /* 0x0000000f71027836 */ /* 0x000fe20000000000 */
[----:B------:R-:W-:Y:S01]  /*01a0*/  SHF.R.U32.HI R111, RZ, 0x7, R12 ;  /* 0x00000007ff6f7819 */ /* 0x000fe2000001160c */
[----:B------:R-:W-:Y:S02]  /*01b0*/  VIADD R79, R77, 0x1 ;  /* 0x000000014d4f7836 */ /* 0x000fe40000000000 */
[----:B------:R-:W-:Y:S01]  /*01c0*/  VIADD R114, R7, UR4 ;  /* 0x0000000407727c36 */ /* 0x000fe20008000000 */
[----:B------:R-:W-:Y:S01]  /*01d0*/  ISETP.GE.AND P1, PT, R2, UR12, PT ;  /* 0x0000000c02007c0c */ /* 0x000fe2000bf26270 */
[----:B------:R-:W1:Y:S03]  /*01e0*/  LDCU UR4, c[0x0][0x3a4] ;  /* 0x00007480ff0477ac */ /* 0x000e660008000800 */
[----:B------:R-:W-:Y:S01]  /*01f0*/  ISETP.GE.OR P1, PT, R114, UR13, P1 ;  /* 0x0000000d72007c0c */ /* 0x000fe20008f26670 */
[----:B------:R-:W2:Y:S01]  /*0200*/  @!P0 S2R R3, SR_CgaCtaId ;  /* 0x0000000000038919 */ /* 0x000ea20000008800 */
[----:B------:R-:W-:Y:S01]  /*0210*/  @!P0 MOV R2, 0x400 ;  /* 0x0000040000028802 */ /* 0x000fe20000000f00 */
[----:B------:R-:W-:Y:S01]  /*0220*/  @!P0 IMAD R13, R90, UR12, R113 ;  /* 0x0000000c5a0d8c24 */ /* 0x000fe2000f8e0271 */
[----:B------:R-:W3:Y:S09]  /*0230*/  @!P0 S2R R5, SR_SWINHI ;  /* 0x0000000000058919 */ /* 0x000ef20000002f00 */
[----:B------:R-:W4:Y:S01]  /*0240*/  @!P1 S2R R9, SR_CgaCtaId ;  /* 0x0000000000099919 */ /* 0x000f220000008800 */
[----:B------:R-:W-:Y:S01]  /*0250*/  @!P1 MOV R4, 0x400 ;  /* 0x0000040000049802 */ /* 0x000fe20000000f00 */
[----:B------:R-:W5:Y:S01]  /*0260*/  @!P1 S2R R11, SR_SWINHI ;  /* 0x00000000000b9919 */ /* 0x000f620000002f00 */
[----:B--2---:R-:W-:-:S04]  /*0270*/  @!P0 LEA R2, R3, R2, 0x18 ;  /* 0x0000000203028211 */ /* 0x004fc800078ec0ff */
[----:B------:R-:W-:Y:S02]  /*0280*/  @!P0 MOV R2, R2 ;  /* 0x0000000200028202 */ /* 0x000fe40000000f00 */
[----:B---3--:R-:W-:-:S03]  /*0290*/  @!P0 MOV R3, R5 ;  /* 0x0000000500038202 */ /* 0x008fc60000000f00 */
[----:B------:R-:W-:Y:S01]  /*02a0*/  @!P0 IMAD.WIDE.U32 R2, R6, 0x50, R2 ;  /* 0x0000005006028825 */ /* 0x000fe200078e0002 */
[----:B----4-:R-:W-:Y:S02]  /*02b0*/  @!P1 LEA R4, R9, R4, 0x18 ;  /* 0x0000000409049211 */ /* 0x010fe400078ec0ff */
[----:B------:R-:W2:Y:S01]  /*02c0*/  @!P0 LDC.64 R8, c[0x0][0x380] ;  /* 0x0000e000ff088b82 */ /* 0x000ea20000000a00 */
[----:B------:R-:W-:Y:S01]  /*02d0*/  @!P0 IMAD.WIDE.U32 R2, R113, 0x2, R2 ;  /* 0x0000000271028825 */ /* 0x000fe200078e0002 */
[----:B------:R-:W-:Y:S02]  /*02e0*/  @!P1 MOV R4, R4 ;  /* 0x0000000400049202 */ /* 0x000fe40000000f00 */
[----:B-----5:R-:W-:Y:S02]  /*02f0*/  @!P1 MOV R5, R11 ;  /* 0x0000000b00059202 */ /* 0x020fe40000000f00 */
[----:B------:R-:W-:Y:S01]  /*0300*/  @!P0 MOV R17, R2 ;  /* 0x0000000200118202 */ /* 0x000fe20000000f00 */
[----:B------:R-:W-:Y:S01]  /*0310*/  VIADD R3, R0, 0x8 ;  /* 0x0000000800037836 */ /* 0x000fe20000000000 */
[----:B------:R-:W3:Y:S01]  /*0320*/  @!P1 LDC.64 R10, c[0x0][0x380] ;  /* 0x0000e000ff0a9b82 */ /* 0x000ee20000000a00 */
[----:B------:R-:W-:-:S03]  /*0330*/  @!P1 IMAD.WIDE.U32 R4, R7, 0x50, R4 ;  /* 0x0000005007049825 */ /* 0x000fc600078e0004 */
[----:B------:R-:W-:Y:S01]  /*0340*/  LOP3.LUT R15, R3, 0x18, RZ, 0xc0, !PT ;  /* 0x00000018030f7812 */ /* 0x000fe200078ec0ff */
[----:B-1----:R-:W-:-:S04]  /*0350*/  IMAD.U32 R2, RZ, RZ, UR4 ;  /* 0x00000004ff027e24 */ /* 0x002fc8000f8e00ff */
[----:B------:R-:W-:Y:S01]  /*0360*/  @!P1 IMAD.WIDE.U32 R6, R15, 0x2, R4 ;  /* 0x000000020f069825 */ /* 0x000fe200078e0004 */
[-C--:B------:R-:W-:Y:S02]  /*0370*/  ISETP.GE.AND P2, PT, R77, R2.reuse, PT ;  /* 0x000000024d00720c */ /* 0x080fe40003f46270 */
[----:B------:R-:W-:Y:S01]  /*0380*/  ISETP.GE.AND P3, PT, R79, R2, PT ;  /* 0x000000024f00720c */ /* 0x000fe20003f66270 */
[----:B------:R-:W-:Y:S01]  /*0390*/  @!P1 IMAD R15, R114, UR12, R15 ;  /* 0x0000000c720f9c24 */ /* 0x000fe2000f8e020f */
[----:B------:R-:W-:Y:S01]  /*03a0*/  ISETP.GE.OR P2, PT, R14, UR12, P2 ;  /* 0x0000000c0e007c0c */ /* 0x000fe20009746670 */
[----:B--2---:R-:W-:Y:S01]  /*03b0*/  @!P0 IMAD.WIDE.U32 R4, R13, 0x2, R8 ;  /* 0x000000020d048825 */ /* 0x004fe200078e0008 */
[----:B------:R-:W-:Y:S02]  /*03c0*/  @!P1 MOV R9, R6 ;  /* 0x0000000600099202 */ /* 0x000fe40000000f00 */
[----:B------:R-:W-:Y:S02]  /*03d0*/  ISETP.GE.OR P3, PT, R111, UR12, P3 ;  /* 0x0000000c6f007c0c */ /* 0x000fe40009f66670 */
[----:B------:R-:W-:Y:S01]  /*03e0*/  @!PT LDS RZ, [RZ] ;  /* 0x00000000fffff984 */ /* 0x000fe20000000800 */
[----:B------:R-:W-:Y:S01]  /*03f0*/  @!PT LDS RZ, [RZ] ;  /* 0x00000000fffff984 */ /* 0x000fe20000000800 */
[----:B------:R-:W-:Y:S01]  /*0400*/  @!PT LDS RZ, [RZ] ;  /* 0x00000000fffff984 */ /* 0x000fe20000000800 */
[----:B------:R1:W-:Y:S01]  /*0410*/  @!P0 LDGSTS.E.BYPASS.128 [R17], desc[UR8][R4.64] ;  /* 0x0000000004118fae */ /* 0x0003e2000b981808 */
[----:B---3--:R-:W-:-:S05]  /*0420*/  @!P1 IMAD.WIDE.U32 R6, R15, 0x2, R10 ;  /* 0x000000020f069825 */ /* 0x008fca00078e000a */
[----:B------:R1:W-:Y:S01]  /*0430*/  @!P1 LDGSTS.E.BYPASS.128 [R9], desc[UR8][R6.64] ;  /* 0x0000000006099fae */ /* 0x0003e2000b981808 */
[----:B------:R-:W-:Y:S05]  /*0440*/  @P2 BRA `(.L_x_1) ;  /* 0x00000000005c2947 */ /* 0x000fea0003800000 */
[----:B------:R-:W2:Y:S01]  /*0450*/  LDCU.64 UR4, c[0x0][0x388] ;  /* 0x00007100ff0477ac */ /* 0x000ea20008000a00 */
[----:B-1----:R-:W-:-:S05]  /*0460*/  IMAD R4, R14, R2, R77 ;  /* 0x000000020e047224 */ /* 0x002fca00078e024d */
[----:B--2---:R-:W-:-:S04]  /*0470*/  IADD3 R6, P0, PT, R4, UR4, RZ ;  /* 0x0000000404067c10 */ /* 0x004fc8000ff1e0ff */
[----:B------:R-:W-:Y:S02]  /*0480*/  LEA.HI.X.SX32 R7, R4, UR5, 0x1, P0 ;  /* 0x0000000504077c11 */ /* 0x000fe400080f0eff */
[----:B------:R-:W1:Y:S03]  /*0490*/  LDC.64 R4, c[0x0][0x390] ;  /* 0x0000e400ff047b82 */ /* 0x000e660000000a00 */
[----:B------:R-:W2:Y:S01]  /*04a0*/  LDG.E.U8.CONSTANT R6, desc[UR8][R6.64] ;  /* 0x0000000806067981 */ /* 0x000ea2000c1e9100 */
[----:B------:R-:W-:-:S04]  /*04b0*/  SHF.R.S32.HI R8, RZ, 0x1f, R77 ;  /* 0x0000001fff087819 */ /* 0x000fc8000001144d */
[----:B------:R-:W-:-:S04]  /*04c0*/  LEA.HI R8, R8, R77, RZ, 0x7 ;  /* 0x0000004d08087211 */ /* 0x000fc800078f38ff */
[----:B------:R-:W-:-:S05]  /*04d0*/  SHF.R.S32.HI R9, RZ, 0x7, R8 ;  /* 0x00000007ff097819 */ /* 0x000fca0000011408 */
[----:B-1----:R-:W-:-:S06]  /*04e0*/  IMAD.WIDE R4, R9, 0x2, R4 ;  /* 0x0000000209047825 */ /* 0x002fcc00078e0204 */
[----:B------:R-:W3:Y:S01]  /*04f0*/  LDG.E.U16.CONSTANT R4, desc[UR8][R4.64] ;  /* 0x0000000804047981 */ /* 0x000ee2000c1e9500 */
[----:B------:R-:W-:Y:S01]  /*0500*/  MOV R9, 0x400 ;  /* 0x0000040000097802 */ /* 0x000fe20000000f00 */
[----:B------:R-:W1:Y:S01]  /*0510*/  S2R R11, SR_CgaCtaId ;  /* 0x00000000000b7919 */ /* 0x000e620000008800 */
[----:B--2---:R-:W-:-:S03]  /*0520*/  IMAD.SHL.U32 R8, R6, 0x4, RZ ;  /* 0x0000000406087824 */ /* 0x004fc600078e00ff */
[----:B------:R-:W-:-:S03]  /*0530*/  VIADD R6, R9, 0x5000 ;  /* 0x0000500009067836 */ /* 0x000fc60000000000 */
[----:B------:R-:W2:Y:S02]  /*0540*/  LDC R8, c[0x3][R8] ;  /* 0x00c0000008087b82 */ /* 0x000ea40000000800 */
[----:B-1----:R-:W-:-:S05]  /*0550*/  LEA R6, R11, R6, 0x18 ;  /* 0x000000060b067211 */ /* 0x002fca00078ec0ff */
[----:B------:R-:W-:-:S04]  /*0560*/  IMAD R9, R14, 0x110, R6 ;  /* 0x000001100e097824 */ /* 0x000fc800078e0206 */
[----:B------:R-:W-:Y:S02]  /*0570*/  IMAD R9, R88, 0x2, R9 ;  /* 0x0000000258097824 */ /* 0x000fe400078e0209 */
[----:B---3--:R-:W-:-:S04]  /*0580*/  IMAD.U32 R7, R4, 0x10000, RZ ;  /* 0x0001000004077824 */ /* 0x008fc800078e00ff */
[----:B--2---:R-:W-:-:S05]  /*0590*/  FMUL R7, R8, R7 ;  /* 0x0000000708077220 */ /* 0x004fca0000400000 */
[----:B------:R-:W-:-:S05]  /*05a0*/  F2FP.BF16.F32.PACK_AB R7, RZ, R7 ;  /* 0x00000007ff07723e */ /* 0x000fca00000010ff */
[----:B------:R2:W-:Y:S02]  /*05b0*/  STS.U16 [R9], R7 ;  /* 0x0000000709007388 */ /* 0x0005e40000000400 */
.L_x_1:
[----:B------:R-:W-:Y:S05]  /*05c0*/  BSYNC.RECONVERGENT B0 ;  /* 0x0000000000007941 */ /* 0x000fea0003800200 */
.L_x_0:
[----:B------:R-:W-:Y:S04]  /*05d0*/  BSSY.RECONVERGENT B0, `(.L_x_2) ;  /* 0x000001a000007945 */ /* 0x000fe80003800200 */
[----:B------:R-:W-:Y:S05]  /*05e0*/  @P3 BRA `(.L_x_3) ;  /* 0x0000000000603947 */ /* 0x000fea0003800000 */
[----:B------:R-:W3:Y:S01]  /*05f0*/  LDCU.64 UR4, c[0x0][0x388] ;  /* 0x00007100ff0477ac */ /* 0x000ee20008000a00 */
[----:B-1----:R-:W-:-:S05]  /*0600*/  IMAD R4, R111, R2, R79 ;  /* 0x000000026f047224 */ /* 0x002fca00078e024f */
[----:B---3--:R-:W-:-:S04]  /*0610*/  IADD3 R6, P0, PT, R4, UR4, RZ ;  /* 0x0000000404067c10 */ /* 0x008fc8000ff1e0ff */
[----:B--2---:R-:W-:Y:S02]  /*0620*/  LEA.HI.X.SX32 R7, R4, UR5, 0x1, P0 ;  /* 0x0000000504077c11 */ /* 0x004fe400080f0eff */
[----:B------:R-:W1:Y:S03]  /*0630*/  LDC.64 R4, c[0x0][0x390] ;  /* 0x0000e400ff047b82 */ /* 0x000e660000000a00 */
[----:B------:R-:W2:Y:S01]  /*0640*/  LDG.E.U8.CONSTANT R6, desc[UR8][R6.64] ;  /* 0x0000000806067981 */ /* 0x000ea2000c1e9100 */
[----:B------:R-:W-:-:S04]  /*0650*/  SHF.R.S32.HI R8, RZ, 0x1f, R79 ;  /* 0x0000001fff087819 */ /* 0x000fc8000001144f */
[----:B------:R-:W-:-:S04]  /*0660*/  LEA.HI R8, R8, R79, RZ, 0x7 ;  /* 0x0000004f08087211 */ /* 0x000fc800078f38ff */
[----:B------:R-:W-:-:S05]  /*0670*/  SHF.R.S32.HI R9, RZ, 0x7, R8 ;  /* 0x00000007ff097819 */ /* 0x000fca0000011408 */
[----:B-1----:R-:W-:-:S06]  /*0680*/  IMAD.WIDE R4, R9, 0x2, R4 ;  /* 0x0000000209047825 */ /* 0x002fcc00078e0204 */
[----:B------:R-:W3:Y:S01]  /*0690*/  LDG.E.U16.CONSTANT R4, desc[UR8][R4.64] ;  /* 0x0000000804047981 */ /* 0x000ee2000c1e9500 */
[----:B------:R-:W-:Y:S02]  /*06a0*/  MOV R9, 0x400 ;  /* 0x0000040000097802 */ /* 0x000fe40000000f00 */
[----:B------:R-:W-:Y:S01]  /*06b0*/  LOP3.LUT R12, R12, 0x71, RZ, 0xc0, !PT ;  /* 0x000000710c0c7812 */ /* 0x000fe200078ec0ff */
[----:B------:R-:W1:Y:S02]  /*06c0*/  S2R R10, SR_CgaCtaId ;  /* 0x00000000000a7919 */ /* 0x000e640000008800 */
[----:B------:R-:W-:-:S05]  /*06d0*/  VIADD R9, R9, 0x5000 ;  /* 0x0000500009097836 */ /* 0x000fca0000000000 */
[----:B-1----:R-:W-:-:S05]  /*06e0*/  LEA R10, R10, R9, 0x18 ;  /* 0x000000090a0a7211 */ /* 0x002fca00078ec0ff */
[----:B------:R-:W-:-:S04]  /*06f0*/  IMAD R9, R111, 0x110, R10 ;  /* 0x000001106f097824 */ /* 0x000fc800078e020a */
[----:B------:R-:W-:Y:S02]  /*0700*/  IMAD R9, R12, 0x2, R9 ;  /* 0x000000020c097824 */ /* 0x000fe400078e0209 */
[----:B--2---:R-:W-:-:S06]  /*0710*/  IMAD.SHL.U32 R8, R6, 0x4, RZ ;  /* 0x0000000406087824 */ /* 0x004fcc00078e00ff */
[----:B------:R-:W1:Y:S01]  /*0720*/  LDC R8, c[0x3][R8] ;  /* 0x00c0000008087b82 */ /* 0x000e620000000800 */
[----:B---3--:R-:W-:-:S04]  /*0730*/  IMAD.U32 R7, R4, 0x10000, RZ ;  /* 0x0001000004077824 */ /* 0x008fc800078e00ff */
[----:B-1----:R-:W-:-:S05]  /*0740*/  FMUL R7, R8, R7 ;  /* 0x0000000708077220 */ /* 0x002fca0000400000 */
[----:B------:R-:W-:-:S05]  /*0750*/  F2FP.BF16.F32.PACK_AB R7, RZ, R7 ;  /* 0x00000007ff07723e */ /* 0x000fca00000010ff */
[----:B------:R3:W-:Y:S02]  /*0760*/  STS.U16 [R9], R7 ;  /* 0x0000000709007388 */ /* 0x0007e40000000400 */
.L_x_3:
[----:B------:R-:W-:Y:S05]  /*0770*/  BSYNC.RECONVERGENT B0 ;  /* 0x0000000000007941 */ /* 0x000fea0003800200 */
.L_x_2:
[C---:B------:R-:W-:Y:S01]  /*0780*/  VIADD R11, R0.reuse, 0x2 ;  /* 0x00000002000b7836 */ /* 0x040fe20000000000 */
[C---:B------:R-:W-:Y:S01]  /*0790*/  IADD3 R95, PT, PT, R77.reuse, 0x4, RZ ;  /* 0x000000044d5f7810 */ /* 0x040fe20007ffe0ff */
[C---:B------:R-:W-:Y:S01]  /*07a0*/  VIADD R93, R77.reuse, 0x2 ;  /* 0x000000024d5d7836 */ /* 0x040fe20000000000 */
[----:B------:R-:W-:Y:S01]  /*07b0*/  BSSY.RECONVERGENT B0, `(.L_x_4) ;  /* 0x0000034000007945 */ /* 0x000fe20003800200 */
[----:B------:R-:W-:Y:S01]  /*07c0*/  VIADD R92, R0, 0x3 ;  /* 0x00000003005c7836 */ /* 0x000fe20000000000 */
[----:B------:R-:W-:Y:S01]  /*07d0*/  SHF.R.U32.HI R28, RZ, 0x7, R11 ;  /* 0x00000007ff1c7819 */ /* 0x000fe2000001160b */
[----:B------:R-:W-:Y:S01]  /*07e0*/  VIADD R94, R77, 0x3 ;  /* 0x000000034d5e7836 */ /* 0x000fe20000000000 */
[----:B------:R-:W-:Y:S01]  /*07f0*/  ISETP.GE.AND P4, PT, R93, R2, PT ;  /* 0x000000025d00720c */ /* 0x000fe20003f86270 */
[C---:B------:R-:W-:Y:S01]  /*0800*/  VIADD R96, R77.reuse, 0x5 ;  /* 0x000000054d607836 */ /* 0x040fe20000000000 */
[----:B------:R-:W-:Y:S01]  /*0810*/  CS2R R42, SRZ ;  /* 0x00000000002a7805 */ /* 0x000fe2000001ff00 */
[C---:B------:R-:W-:Y:S01]  /*0820*/  VIADD R97, R77.reuse, 0x6 ;  /* 0x000000064d617836 */ /* 0x040fe20000000000 */
[----:B------:R-:W-:Y:S01]  /*0830*/  ISETP.GE.OR P4, PT, R28, UR12, P4 ;  /* 0x0000000c1c007c0c */ /* 0x000fe2000a786670 */
[C---:B------:R-:W-:Y:S01]  /*0840*/  VIADD R98, R77.reuse, 0x7 ;  /* 0x000000074d627836 */ /* 0x040fe20000000000 */
[----:B------:R-:W-:Y:S01]  /*0850*/  CS2R R40, SRZ ;  /* 0x0000000000287805 */ /* 0x000fe2000001ff00 */
[----:B------:R-:W-:Y:S01]  /*0860*/  VIADD R99, R77, 0x8 ;  /* 0x000000084d637836 */ /* 0x000fe20000000000 */
[----:B------:R-:W-:Y:S01]  /*0870*/  CS2R R50, SRZ ;  /* 0x0000000000327805 */ /* 0x000fe2000001ff00 */
[----:B------:R-:W-:Y:S01]  /*0880*/  VIADD R91, R0, 0x4 ;  /* 0x00000004005b7836 */ /* 0x000fe20000000000 */
[----:B------:R-:W-:-:S02]  /*0890*/  CS2R R48, SRZ ;  /* 0x0000000000307805 */ /* 0x000fc4000001ff00 */
[----:B------:R-:W-:Y:S02]  /*08a0*/  CS2R R54, SRZ ;  /* 0x0000000000367805 */ /* 0x000fe4000001ff00 */
[----:B------:R-:W-:Y:S02]  /*08b0*/  CS2R R52, SRZ ;  /* 0x0000000000347805 */ /* 0x000fe4000001ff00 */
[-C--:B------:R-:W-:Y:S01]  /*08c0*/  ISETP.GE.AND P3, PT, R94, R2.reuse, PT ;  /* 0x000000025e00720c */ /* 0x080fe20003f66270 */
[----:B------:R-:W-:Y:S01]  /*08d0*/  IMAD.MOV.U32 R59, RZ, RZ, RZ ;  /* 0x000000ffff3b7224 */ /* 0x000fe200078e00ff */
[-C--:B------:R-:W-:Y:S01]  /*08e0*/  ISETP.GE.AND P2, PT, R95, R2.reuse, PT ;  /* 0x000000025f00720c */ /* 0x080fe20003f46270 */
[----:B------:R-:W-:Y:S01]  /*08f0*/  VIADD R100, R77, 0x9 ;  /* 0x000000094d647836 */ /* 0x000fe20000000000 */
[-C--:B------:R-:W-:Y:S02]  /*0900*/  ISETP.GE.AND P1, PT, R96, R2.reuse, PT ;  /* 0x000000026000720c */ /* 0x080fe40003f26270 */
[----:B------:R-:W-:-:S02]  /*0910*/  ISETP.GE.AND P0, PT, R97, R2, PT ;  /* 0x000000026100720c */ /* 0x000fc40003f06270 */
[-C--:B------:R-:W-:Y:S02]  /*0920*/  ISETP.GE.AND P5, PT, R98, R2.reuse, PT ;  /* 0x000000026200720c */ /* 0x080fe40003fa6270 */
[----:B------:R-:W-:Y:S02]  /*0930*/  ISETP.GE.AND P6, PT, R99, R2, PT ;  /* 0x000000026300720c */ /* 0x000fe40003fc6270 */
[----:B------:R-:W-:Y:S02]  /*0940*/  SHF.R.U32.HI R29, RZ, 0x7, R92 ;  /* 0x00000007ff1d7819 */ /* 0x000fe4000001165c */
[----:B------:R-:W-:Y:S01]  /*0950*/  SHF.R.U32.HI R30, RZ, 0x7, R91 ;  /* 0x00000007ff1e7819 */ /* 0x000fe2000001165b */
[----:B------:R-:W-:Y:S08]  /*0960*/  @P4 BRA `(.L_x_5) ;  /* 0x0000000000604947 */ /* 0x000ff00003800000 */
[----:B------:R-:W4:Y:S01]  /*0970*/  LDCU.64 UR4, c[0x0][0x388] ;  /* 0x00007100ff0477ac */ /* 0x000f220008000a00 */
[----:B-1----:R-:W-:-:S05]  /*0980*/  IMAD R4, R28, R2, R93 ;  /* 0x000000021c047224 */ /* 0x002fca00078e025d */
[----:B----4-:R-:W-:-:S04]  /*0990*/  IADD3 R6, P4, PT, R4, UR4, RZ ;  /* 0x0000000404067c10 */ /* 0x010fc8000ff9e0ff */
[----:B--23--:R-:W-:Y:S02]  /*09a0*/  LEA.HI.X.SX32 R7, R4, UR5, 0x1, P4 ;  /* 0x0000000504077c11 */ /* 0x00cfe4000a0f0eff */
        /* <DEDUP_REMOVED lines=8> */
[----:B------:R-:W1:Y:S04]  /*0a30*/  S2R R10, SR_CgaCtaId ;  /* 0x00000000000a7919 */ /* 0x000e680000008800 */
[----:B------:R-:W-:-:S05]  /*0a40*/  VIADD R9, R9, 0x5000 ;  /* 0x0000500009097836 */ /* 0x000fca0000000000 */
[----:B-1----:R-:W-:-:S05]  /*0a50*/  LEA R9, R10, R9, 0x18 ;  /* 0x000000090a097211 */ /* 0x002fca00078ec0ff */
[----:B------:R-:W-:Y:S02]  /*0a60*/  IMAD R9, R28, 0x110, R9 ;  /* 0x000001101c097824 */ /* 0x000fe400078e0209 */
[----:B--2---:R-:W-:Y:S01]  /*0a70*/  IMAD.SHL.U32 R8, R6, 0x4, RZ ;  /* 0x0000000406087824 */ /* 0x004fe200078e00ff */
[----:B------:R-:W-:-:S05]  /*0a80*/  LOP3.LUT R6, R11, 0x72, RZ, 0xc0, !PT ;  /* 0x000000720b067812 */ /* 0x000fca00078ec0ff */
[----:B------:R-:W1:Y:S01]  /*0a90*/  LDC R8, c[0x3][R8] ;  /* 0x00c0000008087b82 */ /* 0x000e620000000800 */
[----:B------:R-:W-:Y:S02]  /*0aa0*/  IMAD R6, R6, 0x2, R9 ;  /* 0x0000000206067824 */ /* 0x000fe400078e0209 */
[----:B---3--:R-:W-:-:S04]  /*0ab0*/  IMAD.U32 R7, R4, 0x10000, RZ ;  /* 0x0001000004077824 */ /* 0x008fc800078e00ff */
[----:B-1----:R-:W-:-:S05]  /*0ac0*/  FMUL R7, R8, R7 ;  /* 0x0000000708077220 */ /* 0x002fca0000400000 */
[----:B------:R-:W-:-:S05]  /*0ad0*/  F2FP.BF16.F32.PACK_AB R7, RZ, R7 ;  /* 0x00000007ff07723e */ /* 0x000fca00000010ff */
[----:B------:R4:W-:Y:S02]  /*0ae0*/  STS.U16 [R6], R7 ;  /* 0x0000000706007388 */ /* 0x0009e40000000400 */
.L_x_5:
[----:B------:R-:W-:Y:S05]  /*0af0*/  BSYNC.RECONVERGENT B0 ;  /* 0x0000000000007941 */ /* 0x000fea0003800200 */
.L_x_4:
[----:B------:R-:W-:Y:S01]  /*0b00*/  ISETP.GE.OR P3, PT, R29, UR12, P3 ;  /* 0x0000000c1d007c0c */ /* 0x000fe20009f66670 */
[----:B------:R-:W-:Y:S01]  /*0b10*/  BSSY.RECONVERGENT B0, `(.L_x_6) ;  /* 0x0000021000007945 */ /* 0x000fe20003800200 */
[----:B------:R-:W-:Y:S01]  /*0b20*/  ISETP.GE.AND P4, PT, R100, R2, PT ;  /* 0x000000026400720c */ /* 0x000fe20003f86270 */
[----:B------:R-:W-:Y:S01]  /*0b30*/  IMAD.MOV.U32 R58, RZ, RZ, RZ ;  /* 0x000000ffff3a7224 */ /* 0x000fe200078e00ff */
[----:B------:R-:W-:Y:S02]  /*0b40*/  ISETP.GE.OR P2, PT, R30, UR12, P2 ;  /* 0x0000000c1e007c0c */ /* 0x000fe40009746670 */
[----:B------:R-:W-:Y:S01]  /*0b50*/  CS2R R56, SRZ ;  /* 0x0000000000387805 */ /* 0x000fe2000001ff00 */
[----:B------:R-:W-:Y:S02]  /*0b60*/  IMAD.MOV.U32 R63, RZ, RZ, RZ ;  /* 0x000000ffff3f7224 */ /* 0x000fe400078e00ff */
[----:B------:R-:W-:Y:S02]  /*0b70*/  VIADD R31, R0, 0x5 ;  /* 0x00000005001f7836 */ /* 0x000fe40000000000 */
[----:B------:R-:W-:-:S02]  /*0b80*/  VIADD R101, R77, 0xa ;  /* 0x0000000a4d657836 */ /* 0x000fc40000000000 */
[----:B------:R-:W-:Y:S05]  /*0b90*/  @P3 BRA `(.L_x_7) ;  /* 0x0000000000603947 */ /* 0x000fea0003800000 */
        /* <DEDUP_REMOVED lines=24> */
.L_x_7:
[----:B------:R-:W-:Y:S05]  /*0d20*/  BSYNC.RECONVERGENT B0 ;  /* 0x0000000000007941 */ /* 0x000fea0003800200 */
.L_x_6:
[----:B------:R-:W-:Y:S01]  /*0d30*/  VIADD R72, R0, 0x6 ;  /* 0x0000000600487836 */ /* 0x000fe20000000000 */
[----:B------:R-:W-:Y:S01]  /*0d40*/  BSSY.RECONVERGENT B0, `(.L_x_8) ;  /* 0x0000020000007945 */ /* 0x000fe20003800200 */
[----:B------:R-:W-:Y:S01]  /*0d50*/  ISETP.GE.AND P3, PT, R101, R2, PT ;  /* 0x000000026500720c */ /* 0x000fe20003f66270 */
[----:B------:R-:W-:Y:S01]  /*0d60*/  IMAD.MOV.U32 R62, RZ, RZ, RZ ;  /* 0x000000ffff3e7224 */ /* 0x000fe200078e00ff */
[----:B------:R-:W-:Y:S01]  /*0d70*/  MOV R61, RZ ;  /* 0x000000ff003d7202 */ /* 0x000fe20000000f00 */
[----:B------:R-:W-:Y:S01]  /*0d80*/  VIADD R102, R77, 0xb ;  /* 0x0000000b4d667836 */ /* 0x000fe20000000000 */
[----:B------:R-:W-:Y:S02]  /*0d90*/  SHF.R.U32.HI R73, RZ, 0x7, R31 ;  /* 0x00000007ff497819 */ /* 0x000fe4000001161f */
[----:B------:R-:W-:Y:S01]  /*0da0*/  SHF.R.U32.HI R74, RZ, 0x7, R72 ;  /* 0x00000007ff4a7819 */ /* 0x000fe20000011648 */
[----:B------:R-:W-:Y:S06]  /*0db0*/  @P2 BRA `(.L_x_9) ;  /* 0x0000000000602947 */ /* 0x000fec0003800000 */
        /* <DEDUP_REMOVED lines=24> */
.L_x_9:
[----:B------:R-:W-:Y:S05]  /*0f40*/  BSYNC.RECONVERGENT B0 ;  /* 0x0000000000007941 */ /* 0x000fea0003800200 */
.L_x_8:
[----:B------:R-:W-:Y:S01]  /*0f50*/  ISETP.GE.OR P1, PT, R73, UR12, P1 ;  /* 0x0000000c49007c0c */ /* 0x000fe20008f26670 */
[----:B------:R-:W-:Y:S01]  /*0f60*/  BSSY.RECONVERGENT B0, `(.L_x_10) ;  /* 0x0000021000007945 */ /* 0x000fe20003800200 */
[----:B------:R-:W-:Y:S01]  /*0f70*/  ISETP.GE.AND P2, PT, R102, R2, PT ;  /* 0x000000026600720c */ /* 0x000fe20003f46270 */
[----:B------:R-:W-:Y:S01]  /*0f80*/  IMAD.MOV.U32 R60, RZ, RZ, RZ ;  /* 0x000000ffff3c7224 */ /* 0x000fe200078e00ff */
[----:B------:R-:W-:Y:S02]  /*0f90*/  ISETP.GE.OR P0, PT, R74, UR12, P0 ;  /* 0x0000000c4a007c0c */ /* 0x000fe40008706670 */
[----:B------:R-:W-:Y:S01]  /*0fa0*/  CS2R R66, SRZ ;  /* 0x0000000000427805 */ /* 0x000fe2000001ff00 */
[C---:B------:R-:W-:Y:S02]  /*0fb0*/  VIADD R75, R0.reuse, 0x7 ;  /* 0x00000007004b7836 */ /* 0x040fe40000000000 */
        /* <DEDUP_REMOVED lines=27> */
.L_x_11:
[----:B------:R-:W-:Y:S05]  /*1170*/  BSYNC.RECONVERGENT B0 ;  /* 0x0000000000007941 */ /* 0x000fea0003800200 */
.L_x_10:
[----:B------:R-:W-:Y:S01]  /*1180*/  BSSY.RECONVERGENT B0, `(.L_x_12) ;  /* 0x0000021000007945 */ /* 0x000fe20003800200 */
[----:B------:R-:W-:Y:S01]  /*1190*/  ISETP.GE.AND P1, PT, R103, R2, PT ;  /* 0x000000026700720c */ /* 0x000fe20003f26270 */
[C---:B------:R-:W-:Y:S01]  /*11a0*/  VIADD R14, R0.reuse, 0xa ;  /* 0x0000000a000e7836 */ /* 0x040fe20000000000 */
[----:B------:R-:W-:Y:S01]  /*11b0*/  SHF.R.U32.HI R76, RZ, 0x7, R75 ;  /* 0x00000007ff4c7819 */ /* 0x000fe2000001164b */
[C---:B------:R-:W-:Y:S01]  /*11c0*/  VIADD R13, R0.reuse, 0xb ;  /* 0x0000000b000d7836 */ /* 0x040fe20000000000 */
[----:B------:R-:W-:Y:S01]  /*11d0*/  SHF.R.U32.HI R80, RZ, 0x7, R3 ;  /* 0x00000007ff507819 */ /* 0x000fe20000011603 */
[----:B------:R-:W-:Y:S02]  /*11e0*/  VIADD R12, R0, 0xc ;  /* 0x0000000c000c7836 */ /* 0x000fe40000000000 */
[----:B------:R-:W-:Y:S01]  /*11f0*/  VIADD R104, R77, 0xd ;  /* 0x0000000d4d687836 */ /* 0x000fe20000000000 */
        /* <DEDUP_REMOVED lines=25> */
.L_x_13:
[----:B------:R-:W-:Y:S05]  /*1390*/  BSYNC.RECONVERGENT B0 ;  /* 0x0000000000007941 */ /* 0x000fea0003800200 */
.L_x_12:
[----:B------:R-:W-:Y:S01]  /*13a0*/  ISETP.GE.OR P5, PT, R76, UR12, P5 ;  /* 0x0000000c4c007c0c */ /* 0x000fe2000afa6670 */
[----:B------:R-:W-:Y:S01]  /*13b0*/  BSSY.RECONVERGENT B0, `(.L_x_14) ;  /* 0x0000022000007945 */ /* 0x000fe20003800200 */
[----:B------:R-:W-:Y:S01]  /*13c0*/  ISETP.GE.AND P0, PT, R104, R2, PT ;  /* 0x000000026800720c */ /* 0x000fe20003f06270 */
[----:B------:R-:W-:Y:S01]  /*13d0*/  VIADD R10, R0, 0xe ;  /* 0x0000000e000a7836 */ /* 0x000fe20000000000 */
[----:B------:R-:W-:Y:S01]  /*13e0*/  ISETP.GE.OR P6, PT, R80, UR12, P6 ;  /* 0x0000000c50007c0c */ /* 0x000fe2000b7c6670 */
[C---:B------:R-:W-:Y:S01]  /*13f0*/  VIADD R81, R0.reuse, 0xf ;  /* 0x0000000f00517836 */ /* 0x040fe20000000000 */
[----:B------:R-:W-:Y:S01]  /*1400*/  IADD3 R11, PT, PT, R0, 0xd, RZ ;  /* 0x0000000d000b7810 */ /* 0x000fe20007ffe0ff */
[----:B------:R-:W-:Y:S01]  /*1410*/  VIADD R105, R77, 0xe ;  /* 0x0000000e4d697836 */ /* 0x000fe20000000000 */
[----:B------:R-:W-:Y:S02]  /*1420*/  SHF.R.U32.HI R82, RZ, 0x7, R15 ;  /* 0x00000007ff527819 */ /* 0x000fe4000001160f */
[----:B------:R-:W-:-:S03]  /*1430*/  SHF.R.U32.HI R83, RZ, 0x7, R14 ;  /* 0x00000007ff537819 */ /* 0x000fc6000001160e */
[----:B------:R-:W-:Y:S05]  /*1440*/  @P5 BRA `(.L_x_15) ;  /* 0x0000000000605947 */ /* 0x000fea0003800000 */
[----:B------:R-:W5:Y:S01]  /*1450*/  LDCU.64 UR4, c[0x0][0x388] ;  /* 0x00007100ff0477ac */ /* 0x000f620008000a00 */
[----:B-1----:R-:W-:-:S05]  /*1460*/  IMAD R5, R76, R2, R98 ;  /* 0x000000024c057224 */ /* 0x002fca00078e0262 */
[----:B-----5:R-:W-:-:S04]  /*1470*/  IADD3 R4, P5, PT, R5, UR4, RZ ;  /* 0x0000000405047c10 */ /* 0x020fc8000ffbe0ff */
[----:B------:R-:W-:-:S05]  /*1480*/  LEA.HI.X.SX32 R5, R5, UR5, 0x1, P5 ;  /* 0x0000000505057c11 */ /* 0x000fca000a8f0eff */
[----:B----4-:R1:W4:Y:S01]  /*1490*/  LDG.E.U8.CONSTANT R6, desc[UR8][R4.64] ;  /* 0x0000000804067981 */ /* 0x010322000c1e9100 */
[----:B--23--:R-:W-:-:S04]  /*14a0*/  SHF.R.S32.HI R7, RZ, 0x1f, R98 ;  /* 0x0000001fff077819 */ /* 0x00cfc80000011462 */
[----:B------:R-:W-:-:S04]  /*14b0*/  LEA.HI R7, R7, R98, RZ, 0x7 ;  /* 0x0000006207077211 */ /* 0x000fc800078f38ff */
[----:B------:R-:W-:Y:S01]  /*14c0*/  SHF.R.S32.HI R7, RZ, 0x7, R7 ;  /* 0x00000007ff077819 */ /* 0x000fe20000011407 */
[----:B-1----:R-:W1:Y:S04]  /*14d0*/  LDC.64 R4, c[0x0][0x390] ;  /* 0x0000e400ff047b82 */ /* 0x002e680000000a00 */
[----:B-1----:R-:W-:-:S05]  /*14e0*/  IMAD.WIDE R4, R7, 0x2, R4 ;  /* 0x0000000207047825 */ /* 0x002fca00078e0204 */
[----:B------:R-:W2:Y:S01]  /*14f0*/  LDG.E.U16.CONSTANT R8, desc[UR8][R4.64] ;  /* 0x0000000804087981 */ /* 0x000ea2000c1e9500 */
[----:B------:R-:W1:Y:S01]  /*1500*/  S2R R9, SR_CgaCtaId ;  /* 0x0000000000097919 */ /* 0x000e620000008800 */
[----:B----4-:R-:W-:Y:S01]  /*1510*/  IMAD.SHL.U32 R7, R6, 0x4, RZ ;  /* 0x0000000406077824 */ /* 0x010fe200078e00ff */
[----:B------:R-:W-:-:S05]  /*1520*/  MOV R6, 0x400 ;  /* 0x0000040000067802 */ /* 0x000fca0000000f00 */
[----:B------:R-:W3:Y:S01]  /*1530*/  LDC R7, c[0x3][R7] ;  /* 0x00c0000007077b82 */ /* 0x000ee20000000800 */
[----:B------:R-:W-:-:S05]  /*1540*/  VIADD R6, R6, 0x5000 ;  /* 0x0000500006067836 */ /* 0x000fca0000000000 */
[----:B-1----:R-:W-:Y:S02]  /*1550*/  LEA R9, R9, R6, 0x18 ;  /* 0x0000000609097211 */ /* 0x002fe400078ec0ff */
[----:B------:R-:W-:-:S03]  /*1560*/  LOP3.LUT R6, R75, 0x77, RZ, 0xc0, !PT ;  /* 0x000000774b067812 */ /* 0x000fc600078ec0ff */
[----:B------:R-:W-:-:S04]  /*1570*/  IMAD R9, R76, 0x110, R9 ;  /* 0x000001104c097824 */ /* 0x000fc800078e0209 */
[----:B------:R-:W-:Y:S02]  /*1580*/  IMAD R6, R6, 0x2, R9 ;  /* 0x0000000206067824 */ /* 0x000fe400078e0209 */
[----:B--2---:R-:W-:-:S04]  /*1590*/  IMAD.U32 R8, R8, 0x10000, RZ ;  /* 0x0001000008087824 */ /* 0x004fc800078e00ff */
[----:B---3--:R-:W-:-:S05]  /*15a0*/  FMUL R8, R7, R8 ;  /* 0x0000000807087220 */ /* 0x008fca0000400000 */
[----:B------:R-:W-:-:S05]  /*15b0*/  F2FP.BF16.F32.PACK_AB R8, RZ, R8 ;  /* 0x00000008ff08723e */ /* 0x000fca00000010ff */
[----:B------:R1:W-:Y:S02]  /*15c0*/  STS.U16 [R6], R8 ;  /* 0x0000000806007388 */ /* 0x0003e40000000400 */
.L_x_15:
[----:B------:R-:W-:Y:S05]  /*15d0*/  BSYNC.RECONVERGENT B0 ;  /* 0x0000000000007941 */ /* 0x000fea0003800200 */
.L_x_14:
[----:B------:R-:W-:Y:S01]  /*15e0*/  BSSY.RECONVERGENT B0, `(.L_x_16) ;  /* 0x0000021000007945 */ /* 0x000fe20003800200 */
[----:B------:R-:W-:Y:S01]  /*15f0*/  ISETP.GE.AND P5, PT, R105, R2, PT ;  /* 0x000000026900720c */ /* 0x000fe20003fa6270 */
[----:B------:R-:W-:Y:S01]  /*1600*/  VIADD R106, R77, 0xf ;  /* 0x0000000f4d6a7836 */ /* 0x000fe20000000000 */
[----:B------:R-:W-:Y:S02]  /*1610*/  SHF.R.U32.HI R84, RZ, 0x7, R13 ;  /* 0x00000007ff547819 */ /* 0x000fe4000001160d */
[----:B------:R-:W-:Y:S02]  /*1620*/  SHF.R.U32.HI R85, RZ, 0x7, R12 ;  /* 0x00000007ff557819 */ /* 0x000fe4000001160c */
[----:B------:R-:W-:Y:S02]  /*1630*/  SHF.R.U32.HI R86, RZ, 0x7, R11 ;  /* 0x00000007ff567819 */ /* 0x000fe4000001160b */
[----:B------:R-:W-:Y:S02]  /*1640*/  SHF.R.U32.HI R87, RZ, 0x7, R10 ;  /* 0x00000007ff577819 */ /* 0x000fe4000001160a */
[----:B------:R-:W-:Y:S01]  /*1650*/  SHF.R.U32.HI R115, RZ, 0x7, R81 ;  /* 0x00000007ff737819 */ /* 0x000fe20000011651 */
[----:B------:R-:W-:Y:S06]  /*1660*/  @P6 BRA `(.L_x_17) ;  /* 0x0000000000606947 */ /* 0x000fec0003800000 */
[----:B------:R-:W5:Y:S01]  /*1670*/  LDCU.64 UR4, c[0x0][0x388] ;  /* 0x00007100ff0477ac */ /* 0x000f620008000a00 */
[----:B-1----:R-:W-:-:S05]  /*1680*/  IMAD R5, R80, R2, R99 ;  /* 0x0000000250057224 */ /* 0x002fca00078e0263 */
[----:B-----5:R-:W-:-:S04]  /*1690*/  IADD3 R4, P6, PT, R5, UR4, RZ ;  /* 0x0000000405047c10 */ /* 0x020fc8000ffde0ff */
[----:B------:R-:W-:-:S05]  /*16a0*/  LEA.HI.X.SX32 R5, R5, UR5, 0x1, P6 ;  /* 0x0000000505057c11 */ /* 0x000fca000b0f0eff */
[----:B----4-:R1:W4:Y:S01]  /*16b0*/  LDG.E.U8.CONSTANT R6, desc[UR8][R4.64] ;  /* 0x0000000804067981 */ /* 0x010322000c1e9100 */
[----:B------:R-:W-:-:S04]  /*16c0*/  SHF.R.S32.HI R8, RZ, 0x1f, R99 ;  /* 0x0000001fff087819 */ /* 0x000fc80000011463 */
[----:B------:R-:W-:-:S04]  /*16d0*/  LEA.HI R8, R8, R99, RZ, 0x7 ;  /* 0x0000006308087211 */ /* 0x000fc800078f38ff */
[----:B--23--:R-:W-:Y:S01]  /*16e0*/  SHF.R.S32.HI R7, RZ, 0x7, R8 ;  /* 0x00000007ff077819 */ /* 0x00cfe20000011408 */
        /* <DEDUP_REMOVED lines=16> */
.L_x_17:
[----:B------:R-:W-:Y:S05]  /*17f0*/  BSYNC.RECONVERGENT B0 ;  /* 0x0000000000007941 */ /* 0x000fea0003800200 */
.L_x_16:
[----:B------:R-:W-:Y:S01]  /*1800*/  ISETP.GE.OR P4, PT, R82, UR12, P4 ;  /* 0x0000000c52007c0c */ /* 0x000fe2000a786670 */
[----:B------:R-:W-:Y:S01]  /*1810*/  BSSY.RECONVERGENT B0, `(.L_x_18) ;  /* 0x0000024000007945 */ /* 0x000fe20003800200 */
[----:B------:R-:W-:Y:S02]  /*1820*/  ISETP.GE.AND P6, PT, R106, R2, PT ;  /* 0x000000026a00720c */ /* 0x000fe40003fc6270 */
[----:B------:R-:W-:Y:S02]  /*1830*/  CS2R R64, SRZ ;  /* 0x0000000000407805 */ /* 0x000fe4000001ff00 */
[----:B------:R-:W-:Y:S02]  /*1840*/  ISETP.GE.OR P3, PT, R83, UR12, P3 ;  /* 0x0000000c53007c0c */ /* 0x000fe40009f66670 */
[----:B------:R-:W-:Y:S02]  /*1850*/  CS2R R34, SRZ ;  /* 0x0000000000227805 */ /* 0x000fe4000001ff00 */
[----:B------:R-:W-:-:S02]  /*1860*/  ISETP.GE.OR P2, PT, R84, UR12, P2 ;  /* 0x0000000c54007c0c */ /* 0x000fc40009746670 */
[----:B------:R-:W-:Y:S02]  /*1870*/  CS2R R32, SRZ ;  /* 0x0000000000207805 */ /* 0x000fe4000001ff00 */
[----:B------:R-:W-:Y:S02]  /*1880*/  ISETP.GE.OR P1, PT, R85, UR12, P1 ;  /* 0x0000000c55007c0c */ /* 0x000fe40008f26670 */
[----:B------:R-:W-:Y:S02]  /*1890*/  ISETP.GE.OR P0, PT, R86, UR12, P0 ;  /* 0x0000000c56007c0c */ /* 0x000fe40008706670 */
[----:B------:R-:W-:Y:S02]  /*18a0*/  ISETP.GE.OR P5, PT, R87, UR12, P5 ;  /* 0x0000000c57007c0c */ /* 0x000fe4000afa6670 */
[----:B------:R-:W-:Y:S01]  /*18b0*/  ISETP.GE.OR P6, PT, R115, UR12, P6 ;  /* 0x0000000c73007c0c */ /* 0x000fe2000b7c6670 */
[----:B------:R-:W-:-:S12]  /*18c0*/  @P4 BRA `(.L_x_19) ;  /* 0x0000000000604947 */ /* 0x000fd80003800000 */
        /* <DEDUP_REMOVED lines=24> */
.L_x_19:
[----:B------:R-:W-:Y:S05]  /*1a50*/  BSYNC.RECONVERGENT B0 ;  /* 0x0000000000007941 */ /* 0x000fea0003800200 */
.L_x_18:
[----:B------:R-:W-:Y:S04]  /*1a60*/  BSSY.RECONVERGENT B0, `(.L_x_20) ;  /* 0x000001a000007945 */ /* 0x000fe80003800200 */
[----:B------:R-:W-:Y:S05]  /*1a70*/  @P3 BRA `(.L_x_21) ;  /* 0x0000000000603947 */ /* 0x000fea0003800000 */
        /* <DEDUP_REMOVED lines=16> */
[----:B-1----:R-:W-:-:S05]  /*1b80*/  LEA R6, R9, R6, 0x18 ;  /* 0x0000000609067211 */ /* 0x002fca00078ec0ff */
[----:B------:R-:W-:Y:S01]  /*1b90*/  IMAD R9, R83, 0x110, R6 ;  /* 0x0000011053097824 */ /* 0x000fe200078e0206 */
[----:B------:R-:W-:-:S05]  /*1ba0*/  LOP3.LUT R6, R14, 0x7a, RZ, 0xc0, !PT ;  /* 0x0000007a0e067812 */ /* 0x000fca00078ec0ff */
[----:B------:R-:W-:Y:S02]  /*1bb0*/  IMAD R6, R6, 0x2, R9 ;  /* 0x0000000206067824 */ /* 0x000fe400078e0209 */
[----:B--2---:R-:W-:-:S04]  /*1bc0*/  IMAD.U32 R8, R8, 0x10000, RZ ;  /* 0x0001000008087824 */ /* 0x004fc800078e00ff */
[----:B---3--:R-:W-:-:S05]  /*1bd0*/  FMUL R8, R7, R8 ;  /* 0x0000000807087220 */ /* 0x008fca0000400000 */
[----:B------:R-:W-:-:S05]  /*1be0*/  F2FP.BF16.F32.PACK_AB R8, RZ, R8 ;  /* 0x00000008ff08723e */ /* 0x000fca00000010ff */
[----:B------:R1:W-:Y:S02]  /*1bf0*/  STS.U16 [R6], R8 ;  /* 0x0000000806007388 */ /* 0x0003e40000000400 */
.L_x_21:
[----:B------:R-:W-:Y:S05]  /*1c00*/  BSYNC.RECONVERGENT B0 ;  /* 0x0000000000007941 */ /* 0x000fea0003800200 */
.L_x_20:
[----:B------:R-:W-:Y:S04]  /*1c10*/  BSSY.RECONVERGENT B0, `(.L_x_22) ;  /* 0x000001a000007945 */ /* 0x000fe80003800200 */
        /* <DEDUP_REMOVED lines=14> */
[----:B------:R-:W-:-:S04]  /*1d00*/  MOV R6, 0x400 ;  /* 0x0000040000067802 */ /* 0x000fc80000000f00 */
[----:B------:R-:W-:Y:S01]  /*1d10*/  IADD3 R6, PT, PT, R6, 0x5000, RZ ;  /* 0x0000500006067810 */ /* 0x000fe20007ffe0ff */
[----:B------:R-:W3:Y:S03]  /*1d20*/  LDC R7, c[0x3][R7] ;  /* 0x00c0000007077b82 */ /* 0x000ee60000000800 */
        /* <DEDUP_REMOVED lines=8> */
.L_x_23:
[----:B------:R-:W-:Y:S05]  /*1db0*/  BSYNC.RECONVERGENT B0 ;  /* 0x0000000000007941 */ /* 0x000fea0003800200 */
.L_x_22:
        /* <DEDUP_REMOVED lines=26> */
.L_x_25:
[----:B------:R-:W-:Y:S05]  /*1f60*/  BSYNC.RECONVERGENT B0 ;  /* 0x0000000000007941 */ /* 0x000fea0003800200 */
.L_x_24:
        /* <DEDUP_REMOVED lines=26> */
.L_x_27:
[----:B------:R-:W-:Y:S05]  /*2110*/  BSYNC.RECONVERGENT B0 ;  /* 0x0000000000007941 */ /* 0x000fea0003800200 */
.L_x_26:
        /* <DEDUP_REMOVED lines=26> */
.L_x_29:
[----:B------:R-:W-:Y:S05]  /*22c0*/  BSYNC.RECONVERGENT B0 ;  /* 0x0000000000007941 */ /* 0x000fea0003800200 */
.L_x_28:
        /* <DEDUP_REMOVED lines=26> */
.L_x_31:
[----:B------:R-:W-:Y:S05]  /*2470*/  BSYNC.RECONVERGENT B0 ;  /* 0x0000000000007941 */ /* 0x000fea0003800200 */
.L_x_30:
[----:B------:R-:W0:Y:S01]  /*2480*/  LDGDEPBAR ;  /* 0x00000000000079af */ /* 0x000e220000000000 */
[----:B------:R-:W-:Y:S01]  /*2490*/  UISETP.GE.AND UP0, UPT, UR12, 0x20, UPT ;  /* 0x000000200c00788c */ /* 0x000fe2000bf06270 */
[----:B------:R-:W-:Y:S01]  /*24a0*/  CS2R R38, SRZ ;  /* 0x0000000000267805 */ /* 0x000fe2000001ff00 */
[----:B------:R-:W-:Y:S01]  /*24b0*/  USHF.R.S32.HI UR4, URZ, 0x1f, UR12 ;  /* 0x0000001fff047899 */ /* 0x000fe2000801140c */
[----:B------:R-:W-:Y:S02]  /*24c0*/  CS2R R36, SRZ ;  /* 0x0000000000247805 */ /* 0x000fe4000001ff00 */
[----:B------:R-:W-:Y:S02]  /*24d0*/  CS2R R46, SRZ ;  /* 0x00000000002e7805 */ /* 0x000fe4000001ff00 */
[----:B------:R-:W-:Y:S02]  /*24e0*/  CS2R R44, SRZ ;  /* 0x00000000002c7805 */ /* 0x000fe4000001ff00 */
[----:B-1234-:R-:W-:-:S02]  /*24f0*/  CS2R R6, SRZ ;  /* 0x0000000000067805 */ /* 0x01efc4000001ff00 */
[----:B------:R-:W-:Y:S02]  /*2500*/  CS2R R4, SRZ ;  /* 0x0000000000047805 */ /* 0x000fe4000001ff00 */
[----:B------:R-:W-:Y:S02]  /*2510*/  CS2R R10, SRZ ;  /* 0x00000000000a7805 */ /* 0x000fe4000001ff00 */
[----:B------:R-:W-:Y:S02]  /*2520*/  CS2R R8, SRZ ;  /* 0x0000000000087805 */ /* 0x000fe4000001ff00 */
[----:B------:R-:W-:Y:S02]  /*2530*/  CS2R R14, SRZ ;  /* 0x00000000000e7805 */ /* 0x000fe4000001ff00 */
[----:B------:R-:W-:Y:S02]  /*2540*/  CS2R R12, SRZ ;  /* 0x00000000000c7805 */ /* 0x000fe4000001ff00 */
[----:B------:R-:W-:-:S02]  /*2550*/  CS2R R18, SRZ ;  /* 0x0000000000127805 */ /* 0x000fc4000001ff00 */
[----:B------:R-:W-:Y:S02]  /*2560*/  CS2R R16, SRZ ;  /* 0x0000000000107805 */ /* 0x000fe4000001ff00 */
[----:B------:R-:W-:Y:S02]  /*2570*/  CS2R R22, SRZ ;  /* 0x0000000000167805 */ /* 0x000fe4000001ff00 */
[----:B------:R-:W-:Y:S02]  /*2580*/  CS2R R20, SRZ ;  /* 0x0000000000147805 */ /* 0x000fe4000001ff00 */
[----:B------:R-:W-:Y:S02]  /*2590*/  CS2R R70, SRZ ;  /* 0x0000000000467805 */ /* 0x000fe4000001ff00 */
[----:B------:R-:W-:Y:S02]  /*25a0*/  CS2R R24, SRZ ;  /* 0x0000000000187805 */ /* 0x000fe4000001ff00 */
[----:B------:R-:W-:Y:S01]  /*25b0*/  CS2R R26, SRZ ;  /* 0x00000000001a7805 */ /* 0x000fe2000001ff00 */
[----:B------:R-:W-:Y:S01]  /*25c0*/  ULEA.HI UR4, UR4, UR12, URZ, 0x5 ;  /* 0x0000000c04047291 */ /* 0x000fe2000f8f28ff */
[----:B------:R-:W-:-:S04]  /*25d0*/  DEPBAR.LE SB0, 0x0 ;  /* 0x000080000000791a */ /* 0x000fc80000000000 */
[----:B------:R-:W-:Y:S06]  /*25e0*/  BAR.SYNC.DEFER_BLOCKING 0x0 ;  /* 0x0000000000007b1d */ /* 0x000fec0000010000 */
[----:B------:R-:W-:Y:S05]  /*25f0*/  BRA.U !UP0, `(.L_x_32) ;  /* 0x0000007108847547 */ /* 0x000fea000b800000 */
[----:B------:R-:W-:Y:S01]  /*2600*/  SHF.R.S32.HI R5, RZ, 0x1f, R94 ;  /* 0x0000001fff057819 */ /* 0x000fe2000001145e */
[----:B------:R-:W1:Y:S01]  /*2610*/  S2R R24, SR_TID.X ;  /* 0x0000000000187919 */ /* 0x000e620000002100 */
[----:B------:R-:W-:Y:S01]  /*2620*/  SHF.R.S32.HI R4, RZ, 0x1f, R77 ;  /* 0x0000001fff047819 */ /* 0x000fe2000001144d */
[----:B------:R-:W-:Y:S01]  /*2630*/  USHF.R.S32.HI UR4, URZ, 0x5, UR4 ;  /* 0x00000005ff047899 */ /* 0x000fe20008011404 */
[----:B------:R-:W-:Y:S01]  /*2640*/  SHF.R.S32.HI R6, RZ, 0x1f, R79 ;  /* 0x0000001fff067819 */ /* 0x000fe2000001144f */
[----:B------:R-:W2:Y:S01]  /*2650*/  S2R R27, SR_TID.X ;  /* 0x00000000001b7919 */ /* 0x000ea20000002100 */
[----:B------:R-:W-:Y:S01]  /*2660*/  SHF.R.S32.HI R8, RZ, 0x1f, R93 ;  /* 0x0000001fff087819 */ /* 0x000fe2000001145d */
[----:B------:R-:W-:Y:S01]  /*2670*/  UISETP.GT.AND UP0, UPT, UR4, 0x1, UPT ;  /* 0x000000010400788c */ /* 0x000fe2000bf04270 */
[----:B------:R-:W-:Y:S01]  /*2680*/  LEA.HI R94, R5, R94, RZ, 0x7 ;  /* 0x0000005e055e7211 */ /* 0x000fe200078f38ff */
[----:B------:R-:W-:Y:S01]  /*2690*/  VIADD R36, R80, 0x20 ;  /* 0x0000002050247836 */ /* 0x000fe20000000000 */
[----:B------:R-:W-:Y:S01]  /*26a0*/  SHF.R.S32.HI R12, RZ, 0x1f, R97 ;  /* 0x0000001fff0c7819 */ /* 0x000fe20000011461 */
[----:B------:R-:W-:Y:S01]  /*26b0*/  VIADD R111, R111, 0x20 ;  /* 0x000000206f6f7836 */ /* 0x000fe20000000000 */
[----:B------:R-:W-:Y:S01]  /*26c0*/  LEA.HI R4, R4, R77, RZ, 0x7 ;  /* 0x0000004d04047211 */ /* 0x000fe200078f38ff */
[----:B------:R-:W-:Y:S01]  /*26d0*/  VIADD R109, R28, 0x20 ;  /* 0x000000201c6d7836 */ /* 0x000fe20000000000 */
[----:B------:R-:W-:Y:S01]  /*26e0*/  SHF.R.S32.HI R10, RZ, 0x1f, R95 ;  /* 0x0000001fff0a7819 */ /* 0x000fe2000001145f */
[----:B------:R-:W-:Y:S01]  /*26f0*/  VIADD R116, R30, 0x20 ;  /* 0x000000201e747836 */ /* 0x000fe20000000000 */
[----:B------:R-:W-:Y:S01]  /*2700*/  SHF.R.S32.HI R5, RZ, 0x1f, R96 ;  /* 0x0000001fff057819 */ /* 0x000fe20000011460 */
[----:B------:R-:W-:Y:S01]  /*2710*/  VIADD R117, R73, 0x20 ;  /* 0x0000002049757836 */ /* 0x000fe20000000000 */
[----:B------:R-:W-:Y:S01]  /*2720*/  LEA.HI R6, R6, R79, RZ, 0x7 ;  /* 0x0000004f06067211 */ /* 0x000fe200078f38ff */
[----:B------:R-:W-:Y:S01]  /*2730*/  VIADD R125, R74, 0x20 ;  /* 0x000000204a7d7836 */ /* 0x000fe20000000000 */
[----:B------:R-:W-:Y:S01]  /*2740*/  LEA.HI R8, R8, R93, RZ, 0x7 ;  /* 0x0000005d08087211 */ /* 0x000fe200078f38ff */
[----:B------:R-:W-:Y:S01]  /*2750*/  VIADD R38, R76, 0x20 ;  /* 0x000000204c267836 */ /* 0x000fe20000000000 */
[----:B------:R-:W-:Y:S01]  /*2760*/  SHF.R.S32.HI R7, RZ, 0x1f, R98 ;  /* 0x0000001fff077819 */ /* 0x000fe20000011462 */
[----:B------:R-:W-:Y:S01]  /*2770*/  VIADD R34, R82, 0x20 ;  /* 0x0000002052227836 */ /* 0x000fe20000000000 */
[----:B------:R-:W-:Y:S01]  /*2780*/  LEA.HI R16, R12, R97, RZ, 0x7 ;  /* 0x000000610c107211 */ /* 0x000fe200078f38ff */
[----:B------:R-:W-:Y:S01]  /*2790*/  VIADD R32, R83, 0x20 ;  /* 0x0000002053207836 */ /* 0x000fe20000000000 */
[----:B------:R-:W-:Y:S01]  /*27a0*/  LEA.HI R10, R10, R95, RZ, 0x7 ;  /* 0x0000005f0a0a7211 */ /* 0x000fe200078f38ff */
[----:B------:R-:W-:Y:S01]  /*27b0*/  VIADD R22, R84, 0x20 ;  /* 0x0000002054167836 */ /* 0x000fe20000000000 */
[----:B------:R-:W-:Y:S01]  /*27c0*/  LEA.HI R96, R5, R96, RZ, 0x7 ;  /* 0x0000006005607211 */ /* 0x000fe200078f38ff */
[----:B------:R-:W-:Y:S01]  /*27d0*/  VIADD R20, R85, 0x20 ;  /* 0x0000002055147836 */ /* 0x000fe20000000000 */
[----:B------:R-:W-:Y:S01]  /*27e0*/  SHF.R.S32.HI R12, RZ, 0x1f, R99 ;  /* 0x0000001fff0c7819 */ /* 0x000fe20000011463 */
[----:B------:R-:W-:Y:S01]  /*27f0*/  VIADD R13, R87, 0x20 ;  /* 0x00000020570d7836 */ /* 0x000fe20000000000 */
[----:B------:R-:W-:Y:S01]  /*2800*/  SHF.R.S32.HI R45, RZ, 0x7, R4 ;  /* 0x00000007ff2d7819 */ /* 0x000fe20000011404 */
[-C--:B------:R-:W-:Y:S01]  /*2810*/  IMAD R79, R36, R2.reuse, R78 ;  /* 0x00000002244f7224 */ /* 0x080fe200078e024e */
[----:B------:R-:W-:Y:S01]  /*2820*/  SHF.R.S32.HI R5, RZ, 0x1f, R100 ;  /* 0x0000001fff057819 */ /* 0x000fe20000011464 */
[-C--:B------:R-:W-:Y:S01]  /*2830*/  IMAD R9, R109, R2.reuse, R78 ;  /* 0x000000026d097224 */ /* 0x080fe200078e024e */
[----:B------:R-:W-:Y:S01]  /*2840*/  SHF.R.S32.HI R44, RZ, 0x7, R6 ;  /* 0x00000007ff2c7819 */ /* 0x000fe20000011406 */
[----:B------:R3:W-:Y:S01]  /*2850*/  STL [R1+0x24], R45 ;  /* 0x0000242d01007387 */ /* 0x0007e20000100800 */
[----:B------:R-:W-:Y:S01]  /*2860*/  SHF.R.S32.HI R43, RZ, 0x7, R8 ;  /* 0x00000007ff2b7819 */ /* 0x000fe20000011408 */
[----:B------:R-:W-:Y:S01]  /*2870*/  IMAD R17, R116, R2, R78 ;  /* 0x0000000274117224 */ /* 0x000fe200078e024e */
[----:B------:R-:W-:Y:S01]  /*2880*/  LEA.HI R98, R7, R98, RZ, 0x7 ;  /* 0x0000006207627211 */ /* 0x000fe200078f38ff */
[----:B------:R3:W-:Y:S01]  /*2890*/  STL [R1+0x20], R44 ;  /* 0x0000202c01007387 */ /* 0x0007e20000100800 */
[----:B------:R-:W-:Y:S01]  /*28a0*/  SHF.R.S32.HI R42, RZ, 0x7, R94 ;  /* 0x00000007ff2a7819 */ /* 0x000fe2000001145e */
[-C--:B------:R-:W-:Y:S01]  /*28b0*/  IMAD R19, R117, R2.reuse, R78 ;  /* 0x0000000275137224 */ /* 0x080fe200078e024e */
[----:B------:R-:W-:Y:S01]  /*28c0*/  LEA.HI R18, R12, R99, RZ, 0x7 ;  /* 0x000000630c127211 */ /* 0x000fe200078f38ff */
[----:B------:R3:W-:Y:S01]  /*28d0*/  STL [R1+0x1c], R43 ;  /* 0x00001c2b01007387 */ /* 0x0007e20000100800 */
[----:B------:R-:W-:Y:S01]  /*28e0*/  SHF.R.S32.HI R41, RZ, 0x7, R10 ;  /* 0x00000007ff297819 */ /* 0x000fe2000001140a */
[----:B------:R-:W-:Y:S01]  /*28f0*/  IMAD R21, R125, R2, R78 ;  /* 0x000000027d157224 */ /* 0x000fe200078e024e */
[----:B------:R-:W-:Y:S01]  /*2900*/  LEA.HI R100, R5, R100, RZ, 0x7 ;  /* 0x0000006405647211 */ /* 0x000fe200078f38ff */
[----:B------:R3:W-:Y:S01]  /*2910*/  STL [R1+0x18], R42 ;  /* 0x0000182a01007387 */ /* 0x0007e20000100800 */
[----:B------:R-:W-:Y:S01]  /*2920*/  SHF.R.S32.HI R40, RZ, 0x7, R96 ;  /* 0x00000007ff287819 */ /* 0x000fe20000011460 */
[-C--:B------:R-:W-:Y:S01]  /*2930*/  IMAD R23, R38, R2.reuse, R78 ;  /* 0x0000000226177224 */ /* 0x080fe200078e024e */
[----:B------:R-:W-:Y:S01]  /*2940*/  SHF.R.S32.HI R39, RZ, 0x7, R16 ;  /* 0x00000007ff277819 */ /* 0x000fe20000011410 */
        /* <DEDUP_REMOVED lines=10> */
[-CC-:B------:R-:W-:Y:S01]  /*29f0*/  IMAD R99, R22, R2.reuse, R78.reuse ;  /* 0x0000000216637224 */ /* 0x180fe200078e024e */
[----:B------:R-:W-:Y:S01]  /*2a00*/  LEA.HI R124, R14, R101, RZ, 0x7 ;  /* 0x000000650e7c7211 */ /* 0x000fe200078f38ff */
[----:B------:R3:W-:Y:S01]  /*2a10*/  STL [R1+0x8], R37 ;  /* 0x0000082501007387 */ /* 0x0007e20000100800 */
[----:B------:R-:W-:Y:S01]  /*2a20*/  SHF.R.S32.HI R12, RZ, 0x1f, R103 ;  /* 0x0000001fff0c7819 */ /* 0x000fe20000011467 */
[----:B------:R-:W-:Y:S01]  /*2a30*/  IMAD R101, R20, R2, R78 ;  /* 0x0000000214657224 */ /* 0x000fe200078e024e */
[----:B------:R-:W-:Y:S01]  /*2a40*/  SHF.R.S32.HI R14, RZ, 0x1f, R105 ;  /* 0x0000001fff0e7819 */ /* 0x000fe20000011469 */
[----:B------:R3:W-:Y:S01]  /*2a50*/  STL [R1+0x4], R35 ;  /* 0x0000042301007387 */ /* 0x0007e20000100800 */
[----:B------:R-:W-:Y:S01]  /*2a60*/  SHF.R.U32.HI R71, RZ, 0x3, R107 ;  /* 0x00000003ff477819 */ /* 0x000fe2000001166b */
[----:B------:R-:W-:Y:S01]  /*2a70*/  IMAD R114, R114, UR12, R113 ;  /* 0x0000000c72727c24 */ /* 0x000fe2000f8e0271 */
[----:B------:R-:W-:Y:S01]  /*2a80*/  LEA.HI R123, R7, R102, RZ, 0x7 ;  /* 0x00000066077b7211 */ /* 0x000fe200078f38ff */
[----:B------:R3:W-:Y:S01]  /*2a90*/  STL [R1], R33 ;  /* 0x0000002101007387 */ /* 0x0007e20000100800 */
[----:B------:R-:W-:Y:S01]  /*2aa0*/  SHF.R.S32.HI R5, RZ, 0x1f, R104 ;  /* 0x0000001fff057819 */ /* 0x000fe20000011468 */
[----:B------:R-:W-:Y:S01]  /*2ab0*/  VIADD R15, R71, 0x20 ;  /* 0x00000020470f7836 */ /* 0x000fe20000000000 */
[----:B------:R-:W-:Y:S01]  /*2ac0*/  SHF.R.S32.HI R7, RZ, 0x1f, R106 ;  /* 0x0000001fff077819 */ /* 0x000fe2000001146a */
[----:B------:R-:W-:Y:S01]  /*2ad0*/  IMAD.MOV.U32 R118, RZ, RZ, 0x1 ;  /* 0x00000001ff767424 */ /* 0x000fe200078e00ff */
[----:B------:R-:W-:Y:S01]  /*2ae0*/  LEA.HI R122, R12, R103, RZ, 0x7 ;  /* 0x000000670c7a7211 */ /* 0x000fe200078f38ff */
[----:B------:R-:W-:Y:S01]  /*2af0*/  VIADD R12, R115, 0x20 ;  /* 0x00000020730c7836 */ /* 0x000fe20000000000 */
[----:B------:R-:W-:Y:S01]  /*2b00*/  LEA.HI R120, R14, R105, RZ, 0x7 ;  /* 0x000000690e787211 */ /* 0x000fe200078f38ff */
[----:B------:R-:W-:Y:S01]  /*2b10*/  VIADD R14, R86, 0x20 ;  /* 0x00000020560e7836 */ /* 0x000fe20000000000 */
[----:B------:R-:W-:Y:S01]  /*2b20*/  IADD3 R112, PT, PT, R29, 0x20, RZ ;  /* 0x000000201d707810 */ /* 0x000fe20007ffe0ff */
[--C-:B------:R-:W-:Y:S01]  /*2b30*/  IMAD R105, R13, R2, R78.reuse ;  /* 0x000000020d697224 */ /* 0x100fe200078e024e */
[----:B------:R-:W-:Y:S01]  /*2b40*/  LEA.HI R121, R5, R104, RZ, 0x7 ;  /* 0x0000006805797211 */ /* 0x000fe200078f38ff */
[--C-:B------:R-:W-:Y:S01]  /*2b50*/  IMAD R5, R15, R2, R78.reuse ;  /* 0x000000020f057224 */ /* 0x100fe200078e024e */
[----:B------:R-:W-:Y:S01]  /*2b60*/  LEA.HI R119, R7, R106, RZ, 0x7 ;  /* 0x0000006a07777211 */ /* 0x000fe200078f38ff */
[-CC-:B------:R-:W-:Y:S01]  /*2b70*/  IMAD R7, R111, R2.reuse, R78.reuse ;  /* 0x000000026f077224 */ /* 0x180fe200078e024e */
[----:B------:R-:W-:Y:S01]  /*2b80*/  LOP3.LUT R77, R113, 0x20, RZ, 0xfc, !PT ;  /* 0x00000020714d7812 */ /* 0x000fe200078efcff */
[-C--:B------:R-:W-:Y:S01]  /*2b90*/  IMAD R11, R112, R2.reuse, R78 ;  /* 0x00000002700b7224 */ /* 0x080fe200078e024e */
[----:B------:R-:W-:Y:S01]  /*2ba0*/  SHF.R.S32.HI R124, RZ, 0x7, R124 ;  /* 0x00000007ff7c7819 */ /* 0x000fe2000001147c */
[-CC-:B------:R-:W-:Y:S01]  /*2bb0*/  IMAD R103, R14, R2.reuse, R78.reuse ;  /* 0x000000020e677224 */ /* 0x180fe200078e024e */
[----:B------:R-:W-:Y:S01]  /*2bc0*/  SHF.R.S32.HI R123, RZ, 0x7, R123 ;  /* 0x00000007ff7b7819 */ /* 0x000fe2000001147b */
[----:B------:R-:W-:Y:S01]  /*2bd0*/  IMAD R107, R12, R2, R78 ;  /* 0x000000020c6b7224 */ /* 0x000fe200078e024e */
[----:B------:R-:W-:Y:S01]  /*2be0*/  SHF.R.S32.HI R122, RZ, 0x7, R122 ;  /* 0x00000007ff7a7819 */ /* 0x000fe2000001147a */
[----:B------:R-:W-:Y:S01]  /*2bf0*/  IMAD R113, R90, UR12, R113 ;  /* 0x0000000c5a717c24 */ /* 0x000fe2000f8e0271 */
[----:B------:R-:W-:Y:S01]  /*2c00*/  SHF.R.S32.HI R121, RZ, 0x7, R121 ;  /* 0x00000007ff797819 */ /* 0x000fe20000011479 */
[C---:B------:R-:W-:Y:S01]  /*2c10*/  IMAD.IADD R78, R88.reuse, 0x1, R5 ;  /* 0x00000001584e7824 */ /* 0x040fe200078e0205 */
[----:B------:R-:W-:Y:S01]  /*2c20*/  SHF.R.S32.HI R120, RZ, 0x7, R120 ;  /* 0x00000007ff787819 */ /* 0x000fe20000011478 */
[C---:B------:R-:W-:Y:S01]  /*2c30*/  IMAD.IADD R110, R88.reuse, 0x1, R7 ;  /* 0x00000001586e7824 */ /* 0x040fe200078e0207 */
[----:B------:R-:W-:Y:S01]  /*2c40*/  SHF.R.S32.HI R119, RZ, 0x7, R119 ;  /* 0x00000007ff777819 */ /* 0x000fe20000011477 */
[C---:B------:R-:W-:Y:S01]  /*2c50*/  IMAD.IADD R108, R88.reuse, 0x1, R9 ;  /* 0x00000001586c7824 */ /* 0x040fe200078e0209 */
[C---:B------:R-:W-:Y:S01]  /*2c60*/  IADD3 R79, PT, PT, R88.reuse, R79, RZ ;  /* 0x0000004f584f7210 */ /* 0x040fe20007ffe0ff */
[C---:B------:R-:W-:Y:S01]  /*2c70*/  IMAD.IADD R106, R88.reuse, 0x1, R11 ;  /* 0x00000001586a7824 */ /* 0x040fe200078e020b */
[----:B-1----:R-:W-:Y:S01]  /*2c80*/  SHF.R.U32.HI R26, RZ, 0x1, R24 ;  /* 0x00000001ff1a7819 */ /* 0x002fe20000011618 */
[----:B------:R-:W-:-:S02]  /*2c90*/  IMAD.IADD R104, R88, 0x1, R17 ;  /* 0x0000000158687824 */ /* 0x000fc400078e0211 */
[C---:B------:R-:W-:Y:S02]  /*2ca0*/  IMAD.IADD R102, R88.reuse, 0x1, R19 ;  /* 0x0000000158667824 */ /* 0x040fe400078e0213 */
[C---:B------:R-:W-:Y:S02]  /*2cb0*/  IMAD.IADD R100, R88.reuse, 0x1, R21 ;  /* 0x0000000158647824 */ /* 0x040fe400078e0215 */
[C---:B------:R-:W-:Y:S02]  /*2cc0*/  IMAD.IADD R96, R88.reuse, 0x1, R23 ;  /* 0x0000000158607824 */ /* 0x040fe400078e0217 */
[C---:B------:R-:W-:Y:S02]  /*2cd0*/  IMAD.IADD R97, R88.reuse, 0x1, R97 ;  /* 0x0000000158617824 */ /* 0x040fe400078e0261 */
[C---:B------:R-:W-:Y:S02]  /*2ce0*/  IMAD.IADD R98, R88.reuse, 0x1, R25 ;  /* 0x0000000158627824 */ /* 0x040fe400078e0219 */
[----:B------:R-:W-:-:S02]  /*2cf0*/  IMAD.IADD R99, R88, 0x1, R99 ;  /* 0x0000000158637824 */ /* 0x000fc400078e0263 */
[C---:B------:R-:W-:Y:S02]  /*2d00*/  IMAD.IADD R101, R88.reuse, 0x1, R101 ;  /* 0x0000000158657824 */ /* 0x040fe400078e0265 */
[C---:B------:R-:W-:Y:S02]  /*2d10*/  IMAD.IADD R103, R88.reuse, 0x1, R103 ;  /* 0x0000000158677824 */ /* 0x040fe400078e0267 */
[C---:B------:R-:W-:Y:S02]  /*2d20*/  IMAD.IADD R105, R88.reuse, 0x1, R105 ;  /* 0x0000000158697824 */ /* 0x040fe400078e0269 */
[----:B------:R-:W-:Y:S01]  /*2d30*/  IMAD.IADD R107, R88, 0x1, R107 ;  /* 0x00000001586b7824 */ /* 0x000fe200078e026b */
[----:B--23--:R-:W-:Y:S06]  /*2d40*/  BRA.U !UP0, `(.L_x_33) ;  /* 0x0000002508047547 */ /* 0x00cfec000b800000 */
[C---:B------:R-:W-:Y:S01]  /*2d50*/  VIADD R4, R77.reuse, 0x7 ;  /* 0x000000074d047836 */ /* 0x040fe20000000000 */
[----:B------:R-:W-:Y:S01]  /*2d60*/  BSSY.RECONVERGENT B0, `(.L_x_34) ;  /* 0x0000057000007945 */ /* 0x000fe20003800200 */
[----:B------:R-:W-:Y:S02]  /*2d70*/  VIADD R5, R77, 0xf ;  /* 0x0000000f4d057836 */ /* 0x000fe40000000000 */
[----:B------:R-:W-:Y:S01]  /*2d80*/  IMAD R88, R89, 0x80, R88 ;  /* 0x0000008059587824 */ /* 0x000fe200078e0258 */
[----:B------:R-:W-:Y:S02]  /*2d90*/  ISETP.GE.AND P1, PT, R4, UR12, PT ;  /* 0x0000000c04007c0c */ /* 0x000fe4000bf26270 */
[----:B------:R-:W-:Y:S01]  /*2da0*/  ISETP.GE.AND P2, PT, R5, UR12, PT ;  /* 0x0000000c05007c0c */ /* 0x000fe2000bf46270 */
[----:B------:R-:W-:Y:S01]  /*2db0*/  VIADD R19, R88, 0x3 ;  /* 0x0000000358137836 */ /* 0x000fe20000000000 */
[C---:B------:R-:W-:Y:S02]  /*2dc0*/  ISETP.GE.OR P1, PT, R90.reuse, UR13, P1 ;  /* 0x0000000d5a007c0c */ /* 0x040fe40008f26670 */
[----:B------:R-:W-:-:S11]  /*2dd0*/  ISETP.GE.OR P2, PT, R90, UR13, P2 ;  /* 0x0000000d5a007c0c */ /* 0x000fd60009746670 */
[----:B------:R-:W1:Y:S01]  /*2de0*/  @!P1 S2R R5, SR_CgaCtaId ;  /* 0x0000000000059919 */ /* 0x000e620000008800 */
[----:B------:R-:W-:Y:S01]  /*2df0*/  @!P1 MOV R4, 0x400 ;  /* 0x0000040000049802 */ /* 0x000fe20000000f00 */
[C---:B------:R-:W-:Y:S01]  /*2e00*/  @!P1 IMAD.SHL.U32 R16, R27.reuse, 0x20, RZ ;  /* 0x000000201b109824 */ /* 0x040fe200078e00ff */
[----:B------:R-:W-:Y:S01]  /*2e10*/  @!P2 MOV R6, 0x400 ;  /* 0x000004000006a802 */ /* 0x000fe20000000f00 */
[----:B------:R-:W2:Y:S01]  /*2e20*/  @!P2 S2R R9, SR_CgaCtaId ;  /* 0x000000000009a919 */ /* 0x000ea20000008800 */
[----:B------:R-:W-:Y:S02]  /*2e30*/  @!P2 LEA R17, R27, 0x10, 0x5 ;  /* 0x000000101b11a811 */ /* 0x000fe400078e28ff */
[----:B------:R-:W-:Y:S01]  /*2e40*/  @!P1 LOP3.LUT R23, R16, 0x20, RZ, 0xc0, !PT ;  /* 0x0000002010179812 */ /* 0x000fe200078ec0ff */
[----:B------:R-:W3:Y:S01]  /*2e50*/  @!P1 S2R R7, SR_SWINHI ;  /* 0x0000000000079919 */ /* 0x000ee20000002f00 */
[----:B------:R-:W-:Y:S01]  /*2e60*/  @!P2 LOP3.LUT R21, R17, 0x30, RZ, 0xc0, !PT ;  /* 0x000000301115a812 */ /* 0x000fe200078ec0ff */
[C---:B------:R-:W-:Y:S01]  /*2e70*/  VIADD R17, R88.reuse, 0x4 ;  /* 0x0000000458117836 */ /* 0x040fe20000000000 */
[----:B------:R-:W4:Y:S01]  /*2e80*/  @!P2 S2R R11, SR_SWINHI ;  /* 0x00000000000ba919 */ /* 0x000f220000002f00 */
[----:B-1----:R-:W-:Y:S01]  /*2e90*/  @!P1 LEA R4, R5, R4, 0x18 ;  /* 0x0000000405049211 */ /* 0x002fe200078ec0ff */
[----:B------:R-:W-:Y:S01]  /*2ea0*/  VIADD R5, R88, 0x1 ;  /* 0x0000000158057836 */ /* 0x000fe20000000000 */
[----:B--2---:R-:W-:-:S04]  /*2eb0*/  @!P2 LEA R6, R9, R6, 0x18 ;  /* 0x000000060906a211 */ /* 0x004fc800078ec0ff */
[----:B------:R-:W-:Y:S02]  /*2ec0*/  ISETP.GE.AND P3, PT, R5, R2, PT ;  /* 0x000000020500720c */ /* 0x000fe40003f66270 */
[----:B------:R-:W-:Y:S02]  /*2ed0*/  @!P1 MOV R8, R4 ;  /* 0x0000000400089202 */ /* 0x000fe40000000f00 */
[----:B---3--:R-:W-:Y:S01]  /*2ee0*/  @!P1 MOV R9, R7 ;  /* 0x0000000700099202 */ /* 0x008fe20000000f00 */
[----:B------:R-:W1:Y:S01]  /*2ef0*/  @!P1 LDC.64 R4, c[0x0][0x380] ;  /* 0x0000e000ff049b82 */ /* 0x000e620000000a00 */
[----:B------:R-:W-:Y:S02]  /*2f00*/  @!P2 MOV R6, R6 ;  /* 0x000000060006a202 */ /* 0x000fe40000000f00 */
[----:B----4-:R-:W-:Y:S01]  /*2f10*/  @!P2 MOV R7, R11 ;  /* 0x0000000b0007a202 */ /* 0x010fe20000000f00 */
[----:B------:R-:W-:Y:S01]  /*2f20*/  VIADD R11, R88, 0x2 ;  /* 0x00000002580b7836 */ /* 0x000fe20000000000 */
[----:B------:R-:W-:-:S02]  /*2f30*/  @!P1 IADD3 R8, P0, PT, R8, 0x2800, RZ ;  /* 0x0000280008089810 */ /* 0x000fc40007f1e0ff */
[----:B------:R-:W-:Y:S02]  /*2f40*/  @!P2 IADD3 R10, P5, PT, R6, 0x2800, RZ ;  /* 0x00002800060aa810 */ /* 0x000fe40007fbe0ff */
[-C--:B------:R-:W-:Y:S01]  /*2f50*/  ISETP.GE.AND P4, PT, R11, R2.reuse, PT ;  /* 0x000000020b00720c */ /* 0x080fe20003f86270 */
[----:B------:R-:W-:Y:S02]  /*2f60*/  @!P1 IMAD.X R9, RZ, RZ, R9, P0 ;  /* 0x000000ffff099224 */ /* 0x000fe400000e0609 */
[----:B------:R-:W-:Y:S01]  /*2f70*/  @!P2 IMAD.X R11, RZ, RZ, R7, P5 ;  /* 0x000000ffff0ba224 */ /* 0x000fe200028e0607 */
[----:B------:R-:W-:Y:S01]  /*2f80*/  ISETP.GE.AND P5, PT, R19, R2, PT ;  /* 0x000000021300720c */ /* 0x000fe20003fa6270 */
[----:B------:R-:W2:Y:S01]  /*2f90*/  @!P2 LDC.64 R6, c[0x0][0x380] ;  /* 0x0000e000ff06ab82 */ /* 0x000ea20000000a00 */
[----:B------:R-:W-:-:S04]  /*2fa0*/  @!P1 IMAD.WIDE.U32 R8, R26, 0x50, R8 ;  /* 0x000000501a089825 */ /* 0x000fc800078e0008 */
[----:B------:R-:W-:Y:S01]  /*2fb0*/  @!P2 IMAD.WIDE.U32 R10, R26, 0x50, R10 ;  /* 0x000000501a0aa825 */ /* 0x000fe200078e000a */
[----:B------:R-:W-:-:S03]  /*2fc0*/  @!P1 IADD3 R8, P0, PT, R8, R23, RZ ;  /* 0x0000001708089210 */ /* 0x000fc60007f1e0ff */
[----:B------:R-:W-:Y:S01]  /*2fd0*/  @!P2 VIADD R19, R114, 0x28 ;  /* 0x000000287213a836 */ /* 0x000fe20000000000 */
[----:B------:R-:W-:Y:S01]  /*2fe0*/  @!P2 IADD3 R10, P6, PT, R10, R21, RZ ;  /* 0x000000150a0aa210 */ /* 0x000fe20007fde0ff */
[----:B------:R-:W-:Y:S01]  /*2ff0*/  @!P1 IMAD.X R9, RZ, RZ, R9, P0 ;  /* 0x000000ffff099224 */ /* 0x000fe200000e0609 */
[-C--:B------:R-:W-:Y:S01]  /*3000*/  ISETP.GE.AND P0, PT, R17, R2.reuse, PT ;  /* 0x000000021100720c */ /* 0x080fe20003f06270 */
[----:B------:R-:W-:Y:S02]  /*3010*/  @!P1 VIADD R17, R113, 0x20 ;  /* 0x0000002071119836 */ /* 0x000fe40000000000 */
[----:B------:R-:W-:Y:S01]  /*3020*/  @!P2 IMAD.X R11, RZ, RZ, R11, P6 ;  /* 0x000000ffff0ba224 */ /* 0x000fe200030e060b */
[----:B------:R-:W-:Y:S01]  /*3030*/  ISETP.GE.AND P6, PT, R88, R2, PT ;  /* 0x000000025800720c */ /* 0x000fe20003fc6270 */
[----:B-1----:R-:W-:Y:S01]  /*3040*/  @!P1 IMAD.WIDE.U32 R4, R17, 0x2, R4 ;  /* 0x0000000211049825 */ /* 0x002fe200078e0004 */
[----:B------:R-:W-:Y:S02]  /*3050*/  @!P1 MOV R21, R8 ;  /* 0x0000000800159202 */ /* 0x000fe40000000f00 */
[----:B------:R-:W-:-:S02]  /*3060*/  ISETP.GE.OR P6, PT, R15, UR12, P6 ;  /* 0x0000000c0f007c0c */ /* 0x000fc4000b7c6670 */
[----:B------:R-:W-:Y:S01]  /*3070*/  @!P2 MOV R17, R10 ;  /* 0x0000000a0011a202 */ /* 0x000fe20000000f00 */
[C---:B------:R-:W-:Y:S01]  /*3080*/  VIADD R11, R88.reuse, 0x6 ;  /* 0x00000006580b7836 */ /* 0x040fe20000000000 */
[C---:B------:R-:W-:Y:S01]  /*3090*/  IADD3 R9, PT, PT, R88.reuse, 0x5, RZ ;  /* 0x0000000558097810 */ /* 0x040fe20007ffe0ff */
[----:B--2---:R-:W-:Y:S01]  /*30a0*/  @!P2 IMAD.WIDE.U32 R6, R19, 0x2, R6 ;  /* 0x000000021306a825 */ /* 0x004fe200078e0006 */
[----:B------:R-:W-:Y:S01]  /*30b0*/  @!PT LDS RZ, [RZ] ;  /* 0x00000000fffff984 */ /* 0x000fe20000000800 */
[----:B------:R-:W-:Y:S01]  /*30c0*/  @!PT LDS RZ, [RZ] ;  /* 0x00000000fffff984 */ /* 0x000fe20000000800 */
[----:B------:R-:W-:Y:S01]  /*30d0*/  @!PT LDS RZ, [RZ] ;  /* 0x00000000fffff984 */ /* 0x000fe20000000800 */
[----:B------:R1:W-:Y:S02]  /*30e0*/  @!P1 LDGSTS.E.BYPASS.128 [R21], desc[UR8][R4.64] ;  /* 0x0000000004159fae */ /* 0x0003e4000b981808 */
[-C--:B------:R-:W-:Y:S01]  /*30f0*/  ISETP.GE.AND P1, PT, R9, R2.reuse, PT ;  /* 0x000000020900720c */ /* 0x080fe20003f26270 */
[----:B------:R-:W-:Y:S01]  /*3100*/  VIADD R9, R88, 0x7 ;  /* 0x0000000758097836 */ /* 0x000fe20000000000 */
[----:B------:R1:W-:Y:S01]  /*3110*/  @!P2 LDGSTS.E.BYPASS.128 [R17], desc[UR8][R6.64] ;  /* 0x000000000611afae */ /* 0x0003e2000b981808 */
[----:B------:R-:W-:Y:S02]  /*3120*/  ISETP.GE.AND P2, PT, R11, R2, PT ;  /* 0x000000020b00720c */ /* 0x000fe40003f46270 */
[----:B------:R-:W-:Y:S11]  /*3130*/  @P6 BRA `(.L_x_35) ;  /* 0x0000000000646947 */ /* 0x000ff60003800000 */
[----:B------:R-:W2:Y:S01]  /*3140*/  LDCU.64 UR6, c[0x0][0x388] ;  /* 0x00007100ff0677ac */ /* 0x000ea20008000a00 */
[----:B-1----:R-:W1:Y:S01]  /*3150*/  LDC.64 R6, c[0x0][0x390] ;  /* 0x0000e400ff067b82 */ /* 0x002e620000000a00 */
[----:B------:R-:W3:Y:S01]  /*3160*/  LDCU UR5, c[0x0][0x3ac] ;  /* 0x00007580ff0577ac */ /* 0x000ee20008000800 */
[----:B--2---:R-:W-:-:S04]  /*3170*/  IADD3 R4, P6, PT, R78, UR6, RZ ;  /* 0x000000064e047c10 */ /* 0x004fc8000ffde0ff */
[----:B------:R-:W-:-:S05]  /*3180*/  LEA.HI.X.SX32 R5, R78, UR7, 0x1, P6 ;  /* 0x000000074e057c11 */ /* 0x000fca000b0f0eff */
[----:B------:R1:W2:Y:S01]  /*3190*/  LDG.E.U8.CONSTANT R8, desc[UR8][R4.64] ;  /* 0x0000000804087981 */ /* 0x0002a2000c1e9100 */
[----:B------:R-:W-:-:S05]  /*31a0*/  SHF.R.U32.HI R15, RZ, 0x7, R15 ;  /* 0x00000007ff0f7819 */ /* 0x000fca000001160f */
[----:B---3--:R-:W-:-:S04]  /*31b0*/  IMAD R15, R15, UR5, R45 ;  /* 0x000000050f0f7c24 */ /* 0x008fc8000f8e022d */
[----:B-1----:R-:W-:-:S05]  /*31c0*/  IMAD.WIDE R4, R15, 0x2, R6 ;  /* 0x000000020f047825 */ /* 0x002fca00078e0206 */
[----:B------:R-:W3:Y:S01]  /*31d0*/  LDG.E.U16.CONSTANT R6, desc[UR8][R4.64] ;  /* 0x0000000804067981 */ /* 0x000ee2000c1e9500 */
[----:B------:R-:W-:Y:S01]  /*31e0*/  MOV R7, 0x400 ;  /* 0x0000040000077802 */ /* 0x000fe20000000f00 */
[----:B------:R-:W1:Y:S04]  /*31f0*/  S2R R10, SR_CgaCtaId ;  /* 0x00000000000a7919 */ /* 0x000e680000008800 */
[----:B------:R-:W-:-:S05]  /*3200*/  VIADD R7, R7, 0x5000 ;  /* 0x0000500007077836 */ /* 0x000fca0000000000 */
[----:B-1----:R-:W-:Y:S01]  /*3210*/  LEA R10, R10, R7, 0x18 ;  /* 0x000000070a0a7211 */ /* 0x002fe200078ec0ff */
[----:B--2---:R-:W-:-:S06]  /*3220*/  IMAD.SHL.U32 R8, R8, 0x4, RZ ;  /* 0x0000000408087824 */ /* 0x004fcc00078e00ff */
[----:B------:R-:W1:Y:S01]  /*3230*/  LDC R8, c[0x3][R8] ;  /* 0x00c0000008087b82 */ /* 0x000e620000000800 */
[----:B---3--:R-:W-:Y:S02]  /*3240*/  IMAD.U32 R7, R6, 0x10000, RZ ;  /* 0x0001000006077824 */ /* 0x008fe400078e00ff */
[----:B------:R-:W-:Y:S02]  /*3250*/  VIADD R6, R10, 0x2200 ;  /* 0x000022000a067836 */ /* 0x000fe40000000000 */
[----:B------:R-:W-:Y:S02]  /*3260*/  IMAD.SHL.U32 R10, R27, 0x20, RZ ;  /* 0x000000201b0a7824 */ /* 0x000fe400078e00ff */
[----:B------:R-:W-:-:S03]  /*3270*/  IMAD R6, R71, 0x110, R6 ;  /* 0x0000011047067824 */ /* 0x000fc600078e0206 */
[----:B------:R-:W-:-:S05]  /*3280*/  LOP3.LUT R5, R10, 0xe0, RZ, 0xc0, !PT ;  /* 0x000000e00a057812 */ /* 0x000fca00078ec0ff */
[----:B------:R-:W-:Y:S02]  /*3290*/  IMAD.IADD R5, R6, 0x1, R5 ;  /* 0x0000000106057824 */ /* 0x000fe400078e0205 */
[----:B-1----:R-:W-:-:S05]  /*32a0*/  FMUL R7, R8, R7 ;  /* 0x0000000708077220 */ /* 0x002fca0000400000 */
[----:B------:R-:W-:-:S05]  /*32b0*/  F2FP.BF16.F32.PACK_AB R7, RZ, R7 ;  /* 0x00000007ff07723e */ /* 0x000fca00000010ff */
[----:B------:R2:W-:Y:S02]  /*32c0*/  STS.U16 [R5], R7 ;  /* 0x0000000705007388 */ /* 0x0005e40000000400 */
.L_x_35:
[----:B------:R-:W-:Y:S05]  /*32d0*/  BSYNC.RECONVERGENT B0 ;  /* 0x0000000000007941 */ /* 0x000fea0003800200 */
.L_x_34:
[----:B------:R-:W-:Y:S01]  /*32e0*/  ISETP.GE.OR P6, PT, R111, UR12, P3 ;  /* 0x0000000c6f007c0c */ /* 0x000fe20009fc6670 */
[----:B------:R-:W-:Y:S01]  /*32f0*/  BSSY.RECONVERGENT B0, `(.L_x_36) ;  /* 0x000001f000007945 */ /* 0x000fe20003800200 */
[----:B------:R-:W-:Y:S01]  /*3300*/  ISETP.GE.AND P3, PT, R9, R2, PT ;  /* 0x000000020900720c */ /* 0x000fe20003f66270 */
[----:B------:R-:W-:-:S10]  /*3310*/  VIADD R9, R88, 0x8 ;  /* 0x0000000858097836 */ /* 0x000fd40000000000 */
[----:B------:R-:W-:Y:S05]  /*3320*/  @P6 BRA `(.L_x_37) ;  /* 0x00000000006c6947 */ /* 0x000fea0003800000 */
[----:B------:R-:W3:Y:S01]  /*3330*/  LDCU.64 UR6, c[0x0][0x388] ;  /* 0x00007100ff0677ac */ /* 0x000ee20008000a00 */
[----:B-12---:R-:W-:Y:S01]  /*3340*/  VIADD R5, R110, 0x1 ;  /* 0x000000016e057836 */ /* 0x006fe20000000000 */
[----:B------:R-:W1:Y:S04]  /*3350*/  LDCU UR5, c[0x0][0x3ac] ;  /* 0x00007580ff0577ac */ /* 0x000e680008000800 */
[----:B---3--:R-:W-:-:S04]  /*3360*/  IADD3 R4, P6, PT, R5, UR6, RZ ;  /* 0x0000000605047c10 */ /* 0x008fc8000ffde0ff */
[----:B------:R-:W-:-:S05]  /*3370*/  LEA.HI.X.SX32 R5, R5, UR7, 0x1, P6 ;  /* 0x0000000705057c11 */ /* 0x000fca000b0f0eff */
[----:B------:R2:W3:Y:S01]  /*3380*/  LDG.E.U8.CONSTANT R6, desc[UR8][R4.64] ;  /* 0x0000000804067981 */ /* 0x0004e2000c1e9100 */
[----:B------:R-:W-:-:S05]  /*3390*/  SHF.R.U32.HI R7, RZ, 0x7, R111 ;  /* 0x00000007ff077819 */ /* 0x000fca000001166f */
[----:B-1----:R-:W-:Y:S01]  /*33a0*/  IMAD R7, R7, UR5, R44 ;  /* 0x0000000507077c24 */ /* 0x002fe2000f8e022c */
[----:B--2---:R-:W1:Y:S03]  /*33b0*/  LDC.64 R4, c[0x0][0x390] ;  /* 0x0000e400ff047b82 */ /* 0x004e660000000a00 */
[----:B-1----:R-:W-:-:S05]  /*33c0*/  IMAD.WIDE R4, R7, 0x2, R4 ;  /* 0x0000000207047825 */ /* 0x002fca00078e0204 */
[----:B------:R1:W2:Y:S01]  /*33d0*/  LDG.E.U16.CONSTANT R7, desc[UR8][R4.64] ;  /* 0x0000000804077981 */ /* 0x0002a2000c1e9500 */
[----:B------:R-:W-:Y:S01]  /*33e0*/  MOV R8, 0x400 ;  /* 0x0000040000087802 */ /* 0x000fe20000000f00 */
[----:B------:R-:W4:Y:S04]  /*33f0*/  S2R R11, SR_CgaCtaId ;  /* 0x00000000000b7919 */ /* 0x000f280000008800 */
[----:B------:R-:W-:-:S05]  /*3400*/  VIADD R8, R8, 0x5000 ;  /* 0x0000500008087836 */ /* 0x000fca0000000000 */
[----:B----4-:R-:W-:Y:S02]  /*3410*/  LEA R11, R11, R8, 0x18 ;  /* 0x000000080b0b7211 */ /* 0x010fe400078ec0ff */
[----:B------:R-:W-:Y:S02]  /*3420*/  SHF.R.U32.HI R8, RZ, 0x7, R0 ;  /* 0x00000007ff087819 */ /* 0x000fe40000011600 */
[----:B------:R-:W-:Y:S01]  /*3430*/  LEA R0, R0, 0x2, 0x1 ;  /* 0x0000000200007811 */ /* 0x000fe200078e08ff */
[----:B------:R-:W-:-:S03]  /*3440*/  VIADD R11, R11, 0x2200 ;  /* 0x000022000b0b7836 */ /* 0x000fc60000000000 */
[----:B-1----:R-:W-:Y:S01]  /*3450*/  LOP3.LUT R5, R0, 0xe2, RZ, 0xc0, !PT ;  /* 0x000000e200057812 */ /* 0x002fe200078ec0ff */
[----:B------:R-:W-:-:S04]  /*3460*/  IMAD R8, R8, 0x110, R11 ;  /* 0x0000011008087824 */ /* 0x000fc800078e020b */
[----:B------:R-:W-:Y:S02]  /*3470*/  IMAD.IADD R5, R8, 0x1, R5 ;  /* 0x0000000108057824 */ /* 0x000fe400078e0205 */
[----:B---3--:R-:W-:-:S06]  /*3480*/  IMAD.SHL.U32 R6, R6, 0x4, RZ ;  /* 0x0000000406067824 */ /* 0x008fcc00078e00ff */
[----:B------:R-:W1:Y:S01]  /*3490*/  LDC R6, c[0x3][R6] ;  /* 0x00c0000006067b82 */ /* 0x000e620000000800 */
[----:B--2---:R-:W-:-:S04]  /*34a0*/  IMAD.U32 R7, R7, 0x10000, RZ ;  /* 0x0001000007077824 */ /* 0x004fc800078e00ff */
[----:B-1----:R-:W-:-:S05]  /*34b0*/  FMUL R7, R6, R7 ;  /* 0x0000000706077220 */ /* 0x002fca0000400000 */
[----:B------:R-:W-:-:S05]  /*34c0*/  F2FP.BF16.F32.PACK_AB R7, RZ, R7 ;  /* 0x00000007ff07723e */ /* 0x000fca00000010ff */
[----:B------:R3:W-:Y:S02]  /*34d0*/  STS.U16 [R5], R7 ;  /* 0x0000000705007388 */ /* 0x0007e40000000400 */
.L_x_37:
[----:B------:R-:W-:Y:S05]  /*34e0*/  BSYNC.RECONVERGENT B0 ;  /* 0x0000000000007941 */ /* 0x000fea0003800200 */
.L_x_36:
[----:B------:R-:W-:Y:S01]  /*34f0*/  ISETP.GE.OR P6, PT, R109, UR12, P4 ;  /* 0x0000000c6d007c0c */ /* 0x000fe2000a7c6670 */
[----:B------:R-:W-:Y:S01]  /*3500*/  BSSY.RECONVERGENT B0, `(.L_x_38) ;  /* 0x0000021000007945 */ /* 0x000fe20003800200 */
[----:B------:R-:W-:Y:S01]  /*3510*/  ISETP.GE.AND P4, PT, R9, R2, PT ;  /* 0x000000020900720c */ /* 0x000fe20003f86270 */
[----:B------:R-:W-:-:S10]  /*3520*/  VIADD R9, R88, 0x9 ;  /* 0x0000000958097836 */ /* 0x000fd40000000000 */
[----:B------:R-:W-:Y:S05]  /*3530*/  @P6 BRA `(.L_x_39) ;  /* 0x0000000000746947 */ /* 0x000fea0003800000 */
[----:B------:R-:W1:Y:S01]  /*3540*/  LDCU.64 UR6, c[0x0][0x388] ;  /* 0x00007100ff0677ac */ /* 0x000e620008000a00 */
[----:B------:R-:W-:Y:S01]  /*3550*/  VIADD R0, R108, 0x2 ;  /* 0x000000026c007836 */ /* 0x000fe20000000000 */
[----:B------:R-:W4:Y:S04]  /*3560*/  LDCU UR5, c[0x0][0x3ac] ;  /* 0x00007580ff0577ac */ /* 0x000f280008000800 */
[----:B-1----:R-:W-:-:S04]  /*3570*/  IADD3 R4, P6, PT, R0, UR6, RZ ;  /* 0x0000000600047c10 */ /* 0x002fc8000ffde0ff */
[----:B--23--:R-:W-:-:S05]  /*3580*/  LEA.HI.X.SX32 R5, R0, UR7, 0x1, P6 ;  /* 0x0000000700057c11 */ /* 0x00cfca000b0f0eff */
[----:B------:R1:W2:Y:S01]  /*3590*/  LDG.E.U8.CONSTANT R0, desc[UR8][R4.64] ;  /* 0x0000000804007981 */ /* 0x0002a2000c1e9100 */
[----:B------:R-:W-:-:S05]  /*35a0*/  SHF.R.U32.HI R6, RZ, 0x7, R109 ;  /* 0x00000007ff067819 */ /* 0x000fca000001166d */
[----:B----4-:R-:W-:Y:S01]  /*35b0*/  IMAD R7, R6, UR5, R43 ;  /* 0x0000000506077c24 */ /* 0x010fe2000f8e022b */
[----:B-1----:R-:W1:Y:S03]  /*35c0*/  LDC.64 R4, c[0x0][0x390] ;  /* 0x0000e400ff047b82 */ /* 0x002e660000000a00 */
[----:B-1----:R-:W-:-:S05]  /*35d0*/  IMAD.WIDE R4, R7, 0x2, R4 ;  /* 0x0000000207047825 */ /* 0x002fca00078e0204 */
[----:B------:R-:W3:Y:S01]  /*35e0*/  LDG.E.U16.CONSTANT R6, desc[UR8][R4.64] ;  /* 0x0000000804067981 */ /* 0x000ee2000c1e9500 */
[----:B------:R-:W-:Y:S01]  /*35f0*/  MOV R7, 0x400 ;  /* 0x0000040000077802 */ /* 0x000fe20000000f00 */
[----:B------:R-:W1:Y:S04]  /*3600*/  S2R R10, SR_TID.X ;  /* 0x00000000000a7919 */ /* 0x000e680000002100 */
[----:B------:R-:W-:Y:S01]  /*3610*/  VIADD R7, R7, 0x5000 ;  /* 0x0000500007077836 */ /* 0x000fe20000000000 */
[----:B------:R-:W4:Y:S01]  /*3620*/  S2R R8, SR_CgaCtaId ;  /* 0x0000000000087919 */ /* 0x000f220000008800 */
[----:B-1----:R-:W-:-:S04]  /*3630*/  IMAD.SHL.U32 R10, R10, 0x10, RZ ;  /* 0x000000100a0a7824 */ /* 0x002fc800078e00ff */
[----:B------:R-:W-:Y:S01]  /*3640*/  VIADD R10, R10, 0x2 ;  /* 0x000000020a0a7836 */ /* 0x000fe20000000000 */
[----:B----4-:R-:W-:-:S05]  /*3650*/  LEA R8, R8, R7, 0x18 ;  /* 0x0000000708087211 */ /* 0x010fca00078ec0ff */
[----:B------:R-:W-:-:S04]  /*3660*/  VIADD R11, R8, 0x2200 ;  /* 0x00002200080b7836 */ /* 0x000fc80000000000 */
[----:B------:R-:W-:Y:S02]  /*3670*/  IMAD R28, R28, 0x110, R11 ;  /* 0x000001101c1c7824 */ /* 0x000fe400078e020b */
[----:B--2---:R-:W-:-:S06]  /*3680*/  IMAD.SHL.U32 R0, R0, 0x4, RZ ;  /* 0x0000000400007824 */ /* 0x004fcc00078e00ff */
[----:B------:R-:W1:Y:S01]  /*3690*/  LDC R0, c[0x3][R0] ;  /* 0x00c0000000007b82 */ /* 0x000e620000000800 */
[----:B---3--:R-:W-:Y:S01]  /*36a0*/  SHF.L.U32 R7, R6, 0x10, RZ ;  /* 0x0000001006077819 */ /* 0x008fe200000006ff */
[----:B------:R-:W-:-:S05]  /*36b0*/  IMAD.SHL.U32 R6, R10, 0x2, RZ ;  /* 0x000000020a067824 */ /* 0x000fca00078e00ff */
[----:B------:R-:W-:-:S05]  /*36c0*/  LOP3.LUT R5, R6, 0xe4, RZ, 0xc0, !PT ;  /* 0x000000e406057812 */ /* 0x000fca00078ec0ff */
[----:B------:R-:W-:Y:S02]  /*36d0*/  IMAD.IADD R5, R28, 0x1, R5 ;  /* 0x000000011c057824 */ /* 0x000fe400078e0205 */
[----:B-1----:R-:W-:-:S05]  /*36e0*/  FMUL R7, R0, R7 ;  /* 0x0000000700077220 */ /* 0x002fca0000400000 */
[----:B------:R-:W-:-:S05]  /*36f0*/  F2FP.BF16.F32.PACK_AB R7, RZ, R7 ;  /* 0x00000007ff07723e */ /* 0x000fca00000010ff */
[----:B------:R4:W-:Y:S02]  /*3700*/  STS.U16 [R5], R7 ;  /* 0x0000000705007388 */ /* 0x0009e40000000400 */
.L_x_39:
[----:B------:R-:W-:Y:S05]  /*3710*/  BSYNC.RECONVERGENT B0 ;  /* 0x0000000000007941 */ /* 0x000fea0003800200 */
.L_x_38:
[----:B------:R-:W-:Y:S01]  /*3720*/  ISETP.GE.OR P5, PT, R112, UR12, P5 ;  /* 0x0000000c70007c0c */ /* 0x000fe2000afa6670 */
[----:B------:R-:W-:Y:S01]  /*3730*/  BSSY.RECONVERGENT B0, `(.L_x_40) ;  /* 0x000001e000007945 */ /* 0x000fe20003800200 */
[----:B------:R-:W-:Y:S01]  /*3740*/  ISETP.GE.AND P6, PT, R9, R2, PT ;  /* 0x000000020900720c */ /* 0x000fe20003fc6270 */
[----:B------:R-:W-:-:S10]  /*3750*/  VIADD R9, R88, 0xa ;  /* 0x0000000a58097836 */ /* 0x000fd40000000000 */
[----:B------:R-:W-:Y:S05]  /*3760*/  @P5 BRA `(.L_x_41) ;  /* 0x0000000000685947 */ /* 0x000fea0003800000 */
[----:B------:R-:W1:Y:S01]  /*3770*/  LDCU.64 UR6, c[0x0][0x388] ;  /* 0x00007100ff0677ac */ /* 0x000e620008000a00 */
[----:B------:R-:W-:Y:S01]  /*3780*/  VIADD R0, R106, 0x3 ;  /* 0x000000036a007836 */ /* 0x000fe20000000000 */
[----:B------:R-:W5:Y:S04]  /*3790*/  LDCU UR5, c[0x0][0x3ac] ;  /* 0x00007580ff0577ac */ /* 0x000f680008000800 */
[----:B-1----:R-:W-:-:S04]  /*37a0*/  IADD3 R4, P5, PT, R0, UR6, RZ ;  /* 0x0000000600047c10 */ /* 0x002fc8000ffbe0ff */
[----:B--234-:R-:W-:-:S05]  /*37b0*/  LEA.HI.X.SX32 R5, R0, UR7, 0x1, P5 ;  /* 0x0000000700057c11 */ /* 0x01cfca000a8f0eff */
[----:B------:R1:W2:Y:S01]  /*37c0*/  LDG.E.U8.CONSTANT R0, desc[UR8][R4.64] ;  /* 0x0000000804007981 */ /* 0x0002a2000c1e9100 */
[----:B------:R-:W-:-:S05]  /*37d0*/  SHF.R.U32.HI R6, RZ, 0x7, R112 ;  /* 0x00000007ff067819 */ /* 0x000fca0000011670 */
[----:B-----5:R-:W-:Y:S01]  /*37e0*/  IMAD R7, R6, UR5, R42 ;  /* 0x0000000506077c24 */ /* 0x020fe2000f8e022a */
[----:B-1----:R-:W1:Y:S03]  /*37f0*/  LDC.64 R4, c[0x0][0x390] ;  /* 0x0000e400ff047b82 */ /* 0x002e660000000a00 */
[----:B-1----:R-:W-:-:S05]  /*3800*/  IMAD.WIDE R4, R7, 0x2, R4 ;  /* 0x0000000207047825 */ /* 0x002fca00078e0204 */
[----:B------:R-:W3:Y:S01]  /*3810*/  LDG.E.U16.CONSTANT R6, desc[UR8][R4.64] ;  /* 0x0000000804067981 */ /* 0x000ee2000c1e9500 */
[----:B------:R-:W-:Y:S01]  /*3820*/  MOV R7, 0x400 ;  /* 0x0000040000077802 */ /* 0x000fe20000000f00 */
[----:B------:R-:W-:Y:S01]  /*3830*/  IMAD.SHL.U32 R92, R92, 0x2, RZ ;  /* 0x000000025c5c7824 */ /* 0x000fe200078e00ff */
[----:B------:R-:W1:Y:S03]  /*3840*/  S2R R8, SR_CgaCtaId ;  /* 0x0000000000087919 */ /* 0x000e660000008800 */
[----:B------:R-:W-:Y:S01]  /*3850*/  VIADD R7, R7, 0x5000 ;  /* 0x0000500007077836 */ /* 0x000fe20000000000 */
[----:B------:R-:W-:-:S04]  /*3860*/  LOP3.LUT R92, R92, 0xe6, RZ, 0xc0, !PT ;  /* 0x000000e65c5c7812 */ /* 0x000fc800078ec0ff */
[----:B-1----:R-:W-:-:S05]  /*3870*/  LEA R8, R8, R7, 0x18 ;  /* 0x0000000708087211 */ /* 0x002fca00078ec0ff */
[----:B------:R-:W-:-:S04]  /*3880*/  VIADD R8, R8, 0x2200 ;  /* 0x0000220008087836 */ /* 0x000fc80000000000 */
[----:B------:R-:W-:-:S04]  /*3890*/  IMAD R29, R29, 0x110, R8 ;  /* 0x000001101d1d7824 */ /* 0x000fc800078e0208 */
[----:B------:R-:W-:Y:S02]  /*38a0*/  IMAD.IADD R29, R29, 0x1, R92 ;  /* 0x000000011d1d7824 */ /* 0x000fe400078e025c */
[----:B--2---:R-:W-:-:S06]  /*38b0*/  IMAD.SHL.U32 R0, R0, 0x4, RZ ;  /* 0x0000000400007824 */ /* 0x004fcc00078e00ff */
[----:B------:R-:W1:Y:S01]  /*38c0*/  LDC R0, c[0x3][R0] ;  /* 0x00c0000000007b82 */ /* 0x000e620000000800 */
[----:B---3--:R-:W-:-:S04]  /*38d0*/  IMAD.U32 R7, R6, 0x10000, RZ ;  /* 0x0001000006077824 */ /* 0x008fc800078e00ff */
[----:B-1----:R-:W-:-:S05]  /*38e0*/  FMUL R7, R0, R7 ;  /* 0x0000000700077220 */ /* 0x002fca0000400000 */
[----:B------:R-:W-:-:S05]  /*38f0*/  F2FP.BF16.F32.PACK_AB R7, RZ, R7 ;  /* 0x00000007ff07723e */ /* 0x000fca00000010ff */
[----:B------:R1:W-:Y:S02]  /*3900*/  STS.U16 [R29], R7 ;  /* 0x000000071d007388 */ /* 0x0003e40000000400 */
.L_x_41:
[----:B------:R-:W-:Y:S05]  /*3910*/  BSYNC.RECONVERGENT B0 ;  /* 0x0000000000007941 */ /* 0x000fea0003800200 */
.L_x_40:
        /* <DEDUP_REMOVED lines=31> */
.L_x_43:
[----:B------:R-:W-:Y:S05]  /*3b10*/  BSYNC.RECONVERGENT B0 ;  /* 0x0000000000007941 */ /* 0x000fea0003800200 */
.L_x_42:
        /* <DEDUP_REMOVED lines=15> */
[----:B------:R1:W3:Y:S01]  /*3c10*/  LDG.E.U16.CONSTANT R6, desc[UR8][R4.64] ;  /* 0x0000000804067981 */ /* 0x0002e2000c1e9500 */
[----:B------:R-:W-:Y:S01]  /*3c20*/  MOV R7, 0x400 ;  /* 0x0000040000077802 */ /* 0x000fe20000000f00 */
[----:B------:R-:W-:Y:S01]  /*3c30*/  IMAD.SHL.U32 R31, R31, 0x2, RZ ;  /* 0x000000021f1f7824 */ /* 0x000fe200078e00ff */
[----:B------:R-:W4:Y:S03]  /*3c40*/  S2R R8, SR_CgaCtaId ;  /* 0x0000000000087919 */ /* 0x000f260000008800 */
[----:B------:R-:W-:Y:S01]  /*3c50*/  VIADD R7, R7, 0x5000 ;  /* 0x0000500007077836 */ /* 0x000fe20000000000 */
[----:B-1----:R-:W-:-:S04]  /*3c60*/  LOP3.LUT R4, R31, 0xea, RZ, 0xc0, !PT ;  /* 0x000000ea1f047812 */ /* 0x002fc800078ec0ff */
[----:B----4-:R-:W-:-:S05]  /*3c70*/  LEA R8, R8, R7, 0x18 ;  /* 0x0000000708087211 */ /* 0x010fca00078ec0ff */
[----:B------:R-:W-:-:S04]  /*3c80*/  VIADD R8, R8, 0x2200 ;  /* 0x0000220008087836 */ /* 0x000fc80000000000 */
[----:B------:R-:W-:-:S04]  /*3c90*/  IMAD R73, R73, 0x110, R8 ;  /* 0x0000011049497824 */ /* 0x000fc800078e0208 */
[----:B------:R-:W-:Y:S01]  /*3ca0*/  IMAD.IADD R4, R73, 0x1, R4 ;  /* 0x0000000149047824 */ /* 0x000fe200078e0204 */
[----:B--2---:R-:W-:-:S06]  /*3cb0*/  SHF.L.U32 R0, R0, 0x2, RZ ;  /* 0x0000000200007819 */ /* 0x004fcc00000006ff */
[----:B------:R-:W1:Y:S01]  /*3cc0*/  LDC R0, c[0x3][R0] ;  /* 0x00c0000000007b82 */ /* 0x000e620000000800 */
[----:B---3--:R-:W-:-:S04]  /*3cd0*/  IMAD.U32 R7, R6, 0x10000, RZ ;  /* 0x0001000006077824 */ /* 0x008fc800078e00ff */
[----:B-1----:R-:W-:-:S05]  /*3ce0*/  FMUL R7, R0, R7 ;  /* 0x0000000700077220 */ /* 0x002fca0000400000 */
[----:B------:R-:W-:-:S05]  /*3cf0*/  F2FP.BF16.F32.PACK_AB R7, RZ, R7 ;  /* 0x00000007ff07723e */ /* 0x000fca00000010ff */
[----:B------:R1:W-:Y:S02]  /*3d00*/  STS.U16 [R4], R7 ;  /* 0x0000000704007388 */ /* 0x0003e40000000400 */
.L_x_45:
[----:B------:R-:W-:Y:S05]  /*3d10*/  BSYNC.RECONVERGENT B0 ;  /* 0x0000000000007941 */ /* 0x000fea0003800200 */
.L_x_44:
        /* <DEDUP_REMOVED lines=31> */
.L_x_47:
[----:B------:R-:W-:Y:S05]  /*3f10*/  BSYNC.RECONVERGENT B0 ;  /* 0x0000000000007941 */ /* 0x000fea0003800200 */
.L_x_46:
        /* <DEDUP_REMOVED lines=31> */
.L_x_49:
[----:B------:R-:W-:Y:S05]  /*4110*/  BSYNC.RECONVERGENT B0 ;  /* 0x0000000000007941 */ /* 0x000fea0003800200 */
.L_x_48:
[----:B------:R-:W-:Y:S01]  /*4120*/  ISETP.GE.OR P5, PT, R36, UR12, P4 ;  /* 0x0000000c24007c0c */ /* 0x000fe2000a7a6670 */
[----:B------:R-:W-:Y:S01]  /*4130*/  BSSY.RECONVERGENT B0, `(.L_x_50) ;  /* 0x000001e000007945 */ /* 0x000fe20003800200 */
[----:B------:R-:W-:Y:S02]  /*4140*/  ISETP.GE.AND P4, PT, R9, R2, PT ;  /* 0x000000020900720c */ /* 0x000fe40003f86270 */
[----:B------:R-:W-:-:S09]  /*4150*/  IADD3 R9, PT, PT, R88, 0xf, RZ ;  /* 0x0000000f58097810 */ /* 0x000fd20007ffe0ff */
        /* <DEDUP_REMOVED lines=27> */
.L_x_51:
[----:B------:R-:W-:Y:S05]  /*4310*/  BSYNC.RECONVERGENT B0 ;  /* 0x0000000000007941 */ /* 0x000fea0003800200 */
.L_x_50:
[----:B------:R-:W-:Y:S01]  /*4320*/  ISETP.GE.OR P6, PT, R34, UR12, P6 ;  /* 0x0000000c22007c0c */ /* 0x000fe2000b7c6670 */
[----:B------:R-:W-:Y:S01]  /*4330*/  BSSY.RECONVERGENT B0, `(.L_x_52) ;  /* 0x0000026000007945 */ /* 0x000fe20003800200 */
[----:B------:R-:W-:Y:S02]  /*4340*/  ISETP.GE.AND P5, PT, R9, R2, PT ;  /* 0x000000020900720c */ /* 0x000fe40003fa6270 */
[----:B------:R-:W-:Y:S02]  /*4350*/  ISETP.GE.OR P0, PT, R32, UR12, P0 ;  /* 0x0000000c20007c0c */ /* 0x000fe40008706670 */
[----:B------:R-:W-:Y:S02]  /*4360*/  ISETP.GE.OR P1, PT, R22, UR12, P1 ;  /* 0x0000000c16007c0c */ /* 0x000fe40008f26670 */
[----:B------:R-:W-:Y:S02]  /*4370*/  ISETP.GE.OR P2, PT, R20, UR12, P2 ;  /* 0x0000000c14007c0c */ /* 0x000fe40009746670 */
[----:B------:R-:W-:-:S02]  /*4380*/  ISETP.GE.OR P3, PT, R14, UR12, P3 ;  /* 0x0000000c0e007c0c */ /* 0x000fc40009f66670 */
[----:B------:R-:W-:Y:S02]  /*4390*/  ISETP.GE.OR P4, PT, R13, UR12, P4 ;  /* 0x0000000c0d007c0c */ /* 0x000fe4000a786670 */
[----:B------:R-:W-:Y:S01]  /*43a0*/  ISETP.GE.OR P5, PT, R12, UR12, P5 ;  /* 0x0000000c0c007c0c */ /* 0x000fe2000afa6670 */
[----:B------:R-:W-:-:S12]  /*43b0*/  @P6 BRA `(.L_x_53) ;  /* 0x0000000000746947 */ /* 0x000fd80003800000 */
        /* <DEDUP_REMOVED lines=12> */
[----:B------:R-:W4:Y:S04]  /*4480*/  S2R R8, SR_TID.X ;  /* 0x0000000000087919 */ /* 0x000f280000002100 */
[----:B------:R-:W-:Y:S01]  /*4490*/  VIADD R6, R6, 0x5000 ;  /* 0x0000500006067836 */ /* 0x000fe20000000000 */
[----:B------:R-:W5:Y:S01]  /*44a0*/  S2R R7, SR_CgaCtaId ;  /* 0x0000000000077919 */ /* 0x000f620000008800 */
[----:B----4-:R-:W-:-:S03]  /*44b0*/  IMAD.SHL.U32 R8, R8, 0x10, RZ ;  /* 0x0000001008087824 */ /* 0x010fc600078e00ff */
[----:B-----5:R-:W-:Y:S01]  /*44c0*/  LEA R6, R7, R6, 0x18 ;  /* 0x0000000607067211 */ /* 0x020fe200078ec0ff */
[----:B------:R-:W-:-:S04]  /*44d0*/  VIADD R8, R8, 0x9 ;  /* 0x0000000908087836 */ /* 0x000fc80000000000 */
[----:B------:R-:W-:Y:S02]  /*44e0*/  VIADD R7, R6, 0x2200 ;  /* 0x0000220006077836 */ /* 0x000fe40000000000 */
[----:B------:R-:W-:Y:S02]  /*44f0*/  IMAD.SHL.U32 R6, R8, 0x2, RZ ;  /* 0x0000000208067824 */ /* 0x000fe400078e00ff */
[----:B------:R-:W-:-:S03]  /*4500*/  IMAD R82, R82, 0x110, R7 ;  /* 0x0000011052527824 */ /* 0x000fc600078e0207 */
[----:B-1----:R-:W-:-:S05]  /*4510*/  LOP3.LUT R5, R6, 0xf2, RZ, 0xc0, !PT ;  /* 0x000000f206057812 */ /* 0x002fca00078ec0ff */
[----:B------:R-:W-:Y:S02]  /*4520*/  IMAD.IADD R5, R82, 0x1, R5 ;  /* 0x0000000152057824 */ /* 0x000fe400078e0205 */
[----:B--2---:R-:W-:-:S06]  /*4530*/  IMAD.SHL.U32 R0, R0, 0x4, RZ ;  /* 0x0000000400007824 */ /* 0x004fcc00078e00ff */
[----:B------:R-:W1:Y:S01]  /*4540*/  LDC R0, c[0x3][R0] ;  /* 0x00c0000000007b82 */ /* 0x000e620000000800 */
[----:B---3--:R-:W-:-:S04]  /*4550*/  IMAD.U32 R3, R3, 0x10000, RZ ;  /* 0x0001000003037824 */ /* 0x008fc800078e00ff */
[----:B-1----:R-:W-:-:S05]  /*4560*/  FMUL R3, R0, R3 ;  /* 0x0000000300037220 */ /* 0x002fca0000400000 */
[----:B------:R-:W-:-:S05]  /*4570*/  F2FP.BF16.F32.PACK_AB R3, RZ, R3 ;  /* 0x00000003ff03723e */ /* 0x000fca00000010ff */
[----:B------:R1:W-:Y:S02]  /*4580*/  STS.U16 [R5], R3 ;  /* 0x0000000305007388 */ /* 0x0003e40000000400 */
.L_x_53:
[----:B------:R-:W-:Y:S05]  /*4590*/  BSYNC.RECONVERGENT B0 ;  /* 0x0000000000007941 */ /* 0x000fea0003800200 */
.L_x_52:
[----:B------:R-:W-:Y:S04]  /*45a0*/  BSSY.RECONVERGENT B0, `(.L_x_54) ;  /* 0x000001f000007945 */ /* 0x000fe80003800200 */
        /* <DEDUP_REMOVED lines=13> */
[----:B------:R-:W1:Y:S04]  /*4680*/  S2R R8, SR_TID.X ;  /* 0x0000000000087919 */ /* 0x000e680000002100 */
[----:B------:R-:W-:Y:S01]  /*4690*/  VIADD R6, R6, 0x5000 ;  /* 0x0000500006067836 */ /* 0x000fe20000000000 */
[----:B------:R-:W4:Y:S01]  /*46a0*/  S2R R7, SR_CgaCtaId ;  /* 0x0000000000077919 */ /* 0x000f220000008800 */
[----:B-1----:R-:W-:-:S03]  /*46b0*/  IMAD.SHL.U32 R9, R8, 0x10, RZ ;  /* 0x0000001008097824 */ /* 0x002fc600078e00ff */
[----:B----4-:R-:W-:Y:S01]  /*46c0*/  LEA R6, R7, R6, 0x18 ;  /* 0x0000000607067211 */ /* 0x010fe200078ec0ff */
[----:B------:R-:W-:-:S04]  /*46d0*/  VIADD R9, R9, 0xa ;  /* 0x0000000a09097836 */ /* 0x000fc80000000000 */
[----:B------:R-:W-:Y:S02]  /*46e0*/  VIADD R8, R6, 0x2200 ;  /* 0x0000220006087836 */ /* 0x000fe40000000000 */
[----:B------:R-:W-:Y:S02]  /*46f0*/  IMAD.SHL.U32 R6, R9, 0x2, RZ ;  /* 0x0000000209067824 */ /* 0x000fe400078e00ff */
[----:B------:R-:W-:-:S03]  /*4700*/  IMAD R83, R83, 0x110, R8 ;  /* 0x0000011053537824 */ /* 0x000fc600078e0208 */
[----:B------:R-:W-:-:S05]  /*4710*/  LOP3.LUT R6, R6, 0xf4, RZ, 0xc0, !PT ;  /* 0x000000f406067812 */ /* 0x000fca00078ec0ff */
[----:B------:R-:W-:Y:S02]  /*4720*/  IMAD.IADD R6, R83, 0x1, R6 ;  /* 0x0000000153067824 */ /* 0x000fe400078e0206 */
[----:B--2---:R-:W-:-:S06]  /*4730*/  IMAD.SHL.U32 R0, R0, 0x4, RZ ;  /* 0x0000000400007824 */ /* 0x004fcc00078e00ff */
[----:B------:R-:W1:Y:S01]  /*4740*/  LDC R0, c[0x3][R0] ;  /* 0x00c0000000007b82 */ /* 0x000e620000000800 */
[----:B---3--:R-:W-:-:S05]  /*4750*/  SHF.L.U32 R3, R3, 0x10, RZ ;  /* 0x0000001003037819 */ /* 0x008fca00000006ff */
[----:B-1----:R-:W-:-:S05]  /*4760*/  FMUL R3, R0, R3 ;  /* 0x0000000300037220 */ /* 0x002fca0000400000 */
[----:B------:R-:W-:-:S05]  /*4770*/  F2FP.BF16.F32.PACK_AB R3, RZ, R3 ;  /* 0x00000003ff03723e */ /* 0x000fca00000010ff */
[----:B------:R1:W-:Y:S02]  /*4780*/  STS.U16 [R6], R3 ;  /* 0x0000000306007388 */ /* 0x0003e40000000400 */
.L_x_55:
[----:B------:R-:W-:Y:S05]  /*4790*/  BSYNC.RECONVERGENT B0 ;  /* 0x0000000000007941 */ /* 0x000fea0003800200 */
.L_x_54:
        /* <DEDUP_REMOVED lines=31> */
.L_x_57:
[----:B------:R-:W-:Y:S05]  /*4990*/  BSYNC.RECONVERGENT B0 ;  /* 0x0000000000007941 */ /* 0x000fea0003800200 */
.L_x_56:
        /* <DEDUP_REMOVED lines=27> */
[----:B---3--:R-:W-:-:S04]  /*4b50*/  IMAD.U32 R3, R3, 0x10000, RZ ;  /* 0x0001000003037824 */ /* 0x008fc800078e00ff */
[----:B-1----:R-:W-:-:S05]  /*4b60*/  FMUL R3, R0, R3 ;  /* 0x0000000300037220 */ /* 0x002fca0000400000 */
[----:B------:R-:W-:-:S05]  /*4b70*/  F2FP.BF16.F32.PACK_AB R3, RZ, R3 ;  /* 0x00000003ff03723e */ /* 0x000fca00000010ff */
[----:B------:R1:W-:Y:S02]  /*4b80*/  STS.U16 [R6], R3 ;  /* 0x0000000306007388 */ /* 0x0003e40000000400 */
.L_x_59:
[----:B------:R-:W-:Y:S05]  /*4b90*/  BSYNC.RECONVERGENT B0 ;  /* 0x0000000000007941 */ /* 0x000fea0003800200 */
.L_x_58:
[----:B------:R-:W-:Y:S04]  /*4ba0*/  BSSY.RECONVERGENT B0, `(.L_x_60) ;  /* 0x000001f000007945 */ /* 0x000fe80003800200 */
[----:B------:R-:W-:Y:S05]  /*4bb0*/  @P3 BRA `(.L_x_61) ;  /* 0x0000000000743947 */ /* 0x000fea0003800000 */
[----:B------:R-:W5:Y:S01]  /*4bc0*/  LDCU.64 UR6, c[0x0][0x388] ;  /* 0x00007100ff0677ac */ /* 0x000f620008000a00 */
[----:B------:R-:W-:Y:S01]  /*4bd0*/  IADD3 R0, PT, PT, R103, 0xd, RZ ;  /* 0x0000000d67007810 */ /* 0x000fe20007ffe0ff */
[----:B-1234-:R-:W1:Y:S01]  /*4be0*/  LDC.64 R4, c[0x0][0x390] ;  /* 0x0000e400ff047b82 */ /* 0x01ee620000000a00 */
[----:B------:R-:W2:Y:S02]  /*4bf0*/  LDCU UR5, c[0x0][0x3ac] ;  /* 0x00007580ff0577ac */ /* 0x000ea40008000800 */
[----:B-----5:R-:W-:-:S04]  /*4c00*/  IADD3 R6, P0, PT, R0, UR6, RZ ;  /* 0x0000000600067c10 */ /* 0x020fc8000ff1e0ff */
[----:B------:R-:W-:-:S05]  /*4c10*/  LEA.HI.X.SX32 R7, R0, UR7, 0x1, P0 ;  /* 0x0000000700077c11 */ /* 0x000fca00080f0eff */
[----:B------:R3:W4:Y:S01]  /*4c20*/  LDG.E.U8.CONSTANT R6, desc[UR8][R6.64] ;  /* 0x0000000806067981 */ /* 0x000722000c1e9100 */
[----:B------:R-:W-:-:S05]  /*4c30*/  SHF.R.U32.HI R14, RZ, 0x7, R14 ;  /* 0x00000007ff0e7819 */ /* 0x000fca000001160e */
[----:B--2---:R-:W-:-:S04]  /*4c40*/  IMAD R3, R14, UR5, R121 ;  /* 0x000000050e037c24 */ /* 0x004fc8000f8e0279 */
[----:B-1----:R-:W-:-:S06]  /*4c50*/  IMAD.WIDE R4, R3, 0x2, R4 ;  /* 0x0000000203047825 */ /* 0x002fcc00078e0204 */
[----:B------:R1:W2:Y:S01]  /*4c60*/  LDG.E.U16.CONSTANT R4, desc[UR8][R4.64] ;  /* 0x0000000804047981 */ /* 0x0002a2000c1e9500 */
[----:B------:R-:W-:Y:S01]  /*4c70*/  MOV R3, 0x400 ;  /* 0x0000040000037802 */ /* 0x000fe20000000f00 */
[----:B------:R-:W5:Y:S04]  /*4c80*/  S2R R9, SR_TID.X ;  /* 0x0000000000097919 */ /* 0x000f680000002100 */
[----:B------:R-:W-:Y:S01]  /*4c90*/  VIADD R3, R3, 0x5000 ;  /* 0x0000500003037836 */ /* 0x000fe20000000000 */
[----:B------:R-:W3:Y:S01]  /*4ca0*/  S2R R8, SR_CgaCtaId ;  /* 0x0000000000087919 */ /* 0x000ee20000008800 */
[----:B-----5:R-:W-:-:S04]  /*4cb0*/  IMAD.SHL.U32 R9, R9, 0x10, RZ ;  /* 0x0000001009097824 */ /* 0x020fc800078e00ff */
[----:B------:R-:W-:Y:S01]  /*4cc0*/  VIADD R9, R9, 0xd ;  /* 0x0000000d09097836 */ /* 0x000fe20000000000 */
[----:B---3--:R-:W-:-:S05]  /*4cd0*/  LEA R8, R8, R3, 0x18 ;  /* 0x0000000308087211 */ /* 0x008fca00078ec0ff */
[----:B------:R-:W-:-:S04]  /*4ce0*/  VIADD R7, R8, 0x2200 ;  /* 0x0000220008077836 */ /* 0x000fc80000000000 */
[----:B------:R-:W-:Y:S02]  /*4cf0*/  IMAD R86, R86, 0x110, R7 ;  /* 0x0000011056567824 */ /* 0x000fe400078e0207 */
[----:B----4-:R-:W-:Y:S02]  /*4d00*/  IMAD.SHL.U32 R0, R6, 0x4, RZ ;  /* 0x0000000406007824 */ /* 0x010fe400078e00ff */
[----:B------:R-:W-:-:S04]  /*4d10*/  IMAD.SHL.U32 R6, R9, 0x2, RZ ;  /* 0x0000000209067824 */ /* 0x000fc800078e00ff */
[----:B------:R-:W3:Y:S01]  /*4d20*/  LDC R0, c[0x3][R0] ;  /* 0x00c0000000007b82 */ /* 0x000ee20000000800 */
[----:B-1----:R-:W-:-:S05]  /*4d30*/  LOP3.LUT R5, R6, 0xfa, RZ, 0xc0, !PT ;  /* 0x000000fa06057812 */ /* 0x002fca00078ec0ff */
[----:B------:R-:W-:Y:S02]  /*4d40*/  IMAD.IADD R5, R86, 0x1, R5 ;  /* 0x0000000156057824 */ /* 0x000fe400078e0205 */
[----:B--2---:R-:W-:-:S04]  /*4d50*/  IMAD.U32 R3, R4, 0x10000, RZ ;  /* 0x0001000004037824 */ /* 0x004fc800078e00ff */
[----:B---3--:R-:W-:-:S05]  /*4d60*/  FMUL R3, R0, R3 ;  /* 0x0000000300037220 */ /* 0x008fca0000400000 */
[----:B------:R-:W-:-:S05]  /*4d70*/  F2FP.BF16.F32.PACK_AB R3, RZ, R3 ;  /* 0x00000003ff03723e */ /* 0x000fca00000010ff */
[----:B------:R1:W-:Y:S02]  /*4d80*/  STS.U16 [R5], R3 ;  /* 0x0000000305007388 */ /* 0x0003e40000000400 */
.L_x_61:
[----:B------:R-:W-:Y:S05]  /*4d90*/  BSYNC.RECONVERGENT B0 ;  /* 0x0000000000007941 */ /* 0x000fea0003800200 */
.L_x_60:
[----:B------:R-:W-:Y:S04]  /*4da0*/  BSSY.RECONVERGENT B0, `(.L_x_62) ;  /* 0x000001e000007945 */ /* 0x000fe80003800200 */
[----:B------:R-:W-:Y:S05]  /*4db0*/  @P4 BRA `(.L_x_63) ;  /* 0x0000000000704947 */ /* 0x000fea0003800000 */
[----:B------:R-:W5:Y:S01]  /*4dc0*/  LDCU.64 UR6, c[0x0][0x388] ;  /* 0x00007100ff0677ac */ /* 0x000f620008000a00 */
[----:B------:R-:W-:Y:S01]  /*4dd0*/  VIADD R0, R105, 0xe ;  /* 0x0000000e69007836 */ /* 0x000fe20000000000 */
[----:B-1234-:R-:W1:Y:S01]  /*4de0*/  LDC.64 R4, c[0x0][0x390] ;  /* 0x0000e400ff047b82 */ /* 0x01ee620000000a00 */
[----:B------:R-:W2:Y:S03]  /*4df0*/  LDCU UR5, c[0x0][0x3ac] ;  /* 0x00007580ff0577ac */ /* 0x000ea60008000800 */
[----:B-----5:R-:W-:-:S04]  /*4e00*/  IADD3 R6, P0, PT, R0, UR6, RZ ;  /* 0x0000000600067c10 */ /* 0x020fc8000ff1e0ff */
[----:B------:R-:W-:-:S05]  /*4e10*/  LEA.HI.X.SX32 R7, R0, UR7, 0x1, P0 ;  /* 0x0000000700077c11 */ /* 0x000fca00080f0eff */
[----:B------:R-:W3:Y:S01]  /*4e20*/  LDG.E.U8.CONSTANT R6, desc[UR8][R6.64] ;  /* 0x0000000806067981 */ /* 0x000ee2000c1e9100 */
[----:B------:R-:W-:-:S05]  /*4e30*/  SHF.R.U32.HI R13, RZ, 0x7, R13 ;  /* 0x00000007ff0d7819 */ /* 0x000fca000001160d */
[----:B--2---:R-:W-:-:S04]  /*4e40*/  IMAD R13, R13, UR5, R120 ;  /* 0x000000050d0d7c24 */ /* 0x004fc8000f8e0278 */
[----:B-1----:R-:W-:-:S06]  /*4e50*/  IMAD.WIDE R4, R13, 0x2, R4 ;  /* 0x000000020d047825 */ /* 0x002fcc00078e0204 */
[----:B------:R-:W2:Y:S01]  /*4e60*/  LDG.E.U16.CONSTANT R4, desc[UR8][R4.64] ;  /* 0x0000000804047981 */ /* 0x000ea2000c1e9500 */
[----:B------:R-:W-:Y:S01]  /*4e70*/  MOV R3, 0x400 ;  /* 0x0000040000037802 */ /* 0x000fe20000000f00 */
[----:B------:R-:W-:Y:S01]  /*4e80*/  IMAD.SHL.U32 R9, R24, 0x10, RZ ;  /* 0x0000001018097824 */ /* 0x000fe200078e00ff */
[----:B------:R-:W1:Y:S03]  /*4e90*/  S2R R8, SR_CgaCtaId ;  /* 0x0000000000087919 */ /* 0x000e660000008800 */
[----:B------:R-:W-:Y:S02]  /*4ea0*/  VIADD R3, R3, 0x5000 ;  /* 0x0000500003037836 */ /* 0x000fe40000000000 */
[----:B------:R-:W-:-:S03]  /*4eb0*/  VIADD R9, R9, 0xe ;  /* 0x0000000e09097836 */ /* 0x000fc60000000000 */
[----:B-1----:R-:W-:-:S05]  /*4ec0*/  LEA R8, R8, R3, 0x18 ;  /* 0x0000000308087211 */ /* 0x002fca00078ec0ff */
[----:B------:R-:W-:-:S04]  /*4ed0*/  VIADD R8, R8, 0x2200 ;  /* 0x0000220008087836 */ /* 0x000fc80000000000 */
[----:B------:R-:W-:Y:S02]  /*4ee0*/  IMAD R87, R87, 0x110, R8 ;  /* 0x0000011057577824 */ /* 0x000fe400078e0208 */
[----:B---3--:R-:W-:Y:S02]  /*4ef0*/  IMAD.SHL.U32 R0, R6, 0x4, RZ ;  /* 0x0000000406007824 */ /* 0x008fe400078e00ff */
[----:B------:R-:W-:-:S04]  /*4f00*/  IMAD.SHL.U32 R6, R9, 0x2, RZ ;  /* 0x0000000209067824 */ /* 0x000fc800078e00ff */
[----:B------:R-:W1:Y:S01]  /*4f10*/  LDC R0, c[0x3][R0] ;  /* 0x00c0000000007b82 */ /* 0x000e620000000800 */
[----:B------:R-:W-:-:S05]  /*4f20*/  LOP3.LUT R6, R6, 0xfc, RZ, 0xc0, !PT ;  /* 0x000000fc06067812 */ /* 0x000fca00078ec0ff */
[----:B------:R-:W-:Y:S02]  /*4f30*/  IMAD.IADD R6, R87, 0x1, R6 ;  /* 0x0000000157067824 */ /* 0x000fe400078e0206 */
[----:B--2---:R-:W-:-:S04]  /*4f40*/  IMAD.U32 R3, R4, 0x10000, RZ ;  /* 0x0001000004037824 */ /* 0x004fc800078e00ff */
[----:B-1----:R-:W-:-:S05]  /*4f50*/  FMUL R3, R0, R3 ;  /* 0x0000000300037220 */ /* 0x002fca0000400000 */
[----:B------:R-:W-:-:S05]  /*4f60*/  F2FP.BF16.F32.PACK_AB R3, RZ, R3 ;  /* 0x00000003ff03723e */ /* 0x000fca00000010ff */
[----:B------:R1:W-:Y:S02]  /*4f70*/  STS.U16 [R6], R3 ;  /* 0x0000000306007388 */ /* 0x0003e40000000400 */
.L_x_63:
[----:B------:R-:W-:Y:S05]  /*4f80*/  BSYNC.RECONVERGENT B0 ;  /* 0x0000000000007941 */ /* 0x000fea0003800200 */
.L_x_62:
        /* <DEDUP_REMOVED lines=16> */
[----:B------:R-:W-:Y:S01]  /*5090*/  VIADD R3, R3, 0x5000 ;  /* 0x0000500003037836 */ /* 0x000fe20000000000 */
[----:B------:R-:W-:-:S04]  /*50a0*/  LOP3.LUT R81, R81, 0xfe, RZ, 0xc0, !PT ;  /* 0x000000fe51517812 */ /* 0x000fc800078ec0ff */
[----:B-1----:R-:W-:-:S04]  /*50b0*/  LEA R8, R8, R3, 0x18 ;  /* 0x0000000308087211 */ /* 0x002fc800078ec0ff */
[----:B------:R-:W-:Y:S01]  /*50c0*/  IADD3 R8, PT, PT, R8, 0x2200, RZ ;  /* 0x0000220008087810 */ /* 0x000fe20007ffe0ff */
[----:B---3--:R-:W-:-:S06]  /*50d0*/  IMAD.SHL.U32 R0, R6, 0x4, RZ ;  /* 0x0000000406007824 */ /* 0x008fcc00078e00ff */
[----:B------:R-:W1:Y:S01]  /*50e0*/  LDC R0, c[0x3][R0] ;  /* 0x00c0000000007b82 */ /* 0x000e620000000800 */
[----:B--2---:R-:W-:Y:S02]  /*50f0*/  IMAD.U32 R3, R4, 0x10000, RZ ;  /* 0x0001000004037824 */ /* 0x004fe400078e00ff */
[----:B------:R-:W-:-:S04]  /*5100*/  IMAD R4, R115, 0x110, R8 ;  /* 0x0000011073047824 */ /* 0x000fc800078e0208 */
[----:B------:R-:W-:Y:S02]  /*5110*/  IMAD.IADD R4, R4, 0x1, R81 ;  /* 0x0000000104047824 */ /* 0x000fe400078e0251 */
[----:B-1----:R-:W-:-:S05]  /*5120*/  FMUL R3, R0, R3 ;  /* 0x0000000300037220 */ /* 0x002fca0000400000 */
[----:B------:R-:W-:-:S05]  /*5130*/  F2FP.BF16.F32.PACK_AB R3, RZ, R3 ;  /* 0x00000003ff03723e */ /* 0x000fca00000010ff */
[----:B------:R1:W-:Y:S02]  /*5140*/  STS.U16 [R4], R3 ;  /* 0x0000000304007388 */ /* 0x0003e40000000400 */
.L_x_64:
[----:B------:R-:W-:Y:S05]  /*5150*/  BSYNC.RECONVERGENT B0 ;  /* 0x0000000000007941 */ /* 0x000fea0003800200 */
.L_x_33:
[----:B------:R-:W5:Y:S01]  /*5160*/  S2UR UR6, SR_CgaCtaId ;  /* 0x00000000000679c3 */ /* 0x000f620000008800 */
[----:B------:R-:W-:Y:S01]  /*5170*/  UMOV UR5, 0x400 ;  /* 0x0000040000057882 */ /* 0x000fe20000000000 */
[----:B------:R-:W-:Y:S01]  /*5180*/  SHF.R.U32.HI R0, RZ, 0x2, R27 ;  /* 0x00000002ff007819 */ /* 0x000fe2000001161b */
[----:B------:R-:W-:Y:S01]  /*5190*/  UIADD3 UR7, UPT, UPT, UR5, 0x5000, URZ ;  /* 0x0000500005077890 */ /* 0x000fe2000fffe0ff */
[C---:B-1----:R-:W-:Y:S01]  /*51a0*/  IMAD.SHL.U32 R3, R27.reuse, 0x2, RZ ;  /* 0x000000021b037824 */ /* 0x042fe200078e00ff */
[C---:B------:R-:W-:Y:S01]  /*51b0*/  LOP3.LUT R4, R27.reuse, 0x3, RZ, 0xc0, !PT ;  /* 0x000000031b047812 */ /* 0x040fe200078ec0ff */
[----:B------:R-:W-:Y:S01]  /*51c0*/  IMAD.SHL.U32 R6, R27, 0x4, RZ ;  /* 0x000000041b067824 */ /* 0x000fe200078e00ff */
[----:B------:R-:W-:Y:S01]  /*51d0*/  LOP3.LUT R0, R0, 0x7, RZ, 0xc0, !PT ;  /* 0x0000000700007812 */ /* 0x000fe200078ec0ff */
[----:B------:R-:W0:Y:S03]  /*51e0*/  LDGDEPBAR ;  /* 0x00000000000079af */ /* 0x000e260000000000 */
[----:B------:R-:W-:-:S02]  /*51f0*/  LOP3.LUT R3, R0, 0x40, R3, 0xf8, !PT ;  /* 0x0000004000037812 */ /* 0x000fc400078ef803 */
[----:B--234-:R-:W-:Y:S02]  /*5200*/  LOP3.LUT R5, R0, 0x60, R26, 0xf8, !PT ;  /* 0x0000006000057812 */ /* 0x01cfe400078ef81a */
[----:B------:R-:W-:Y:S01]  /*5210*/  LOP3.LUT R6, R6, 0xc, RZ, 0xc0, !PT ;  /* 0x0000000c06067812 */ /* 0x000fe200078ec0ff */
[----:B-----5:R-:W-:Y:S02]  /*5220*/  ULEA UR7, UR6, UR7, 0x18 ;  /* 0x0000000706077291 */ /* 0x020fe4000f8ec0ff */
[----:B------:R-:W-:-:S04]  /*5230*/  ULEA UR5, UR6, UR5, 0x18 ;  /* 0x0000000506057291 */ /* 0x000fc8000f8ec0ff */
[----:B------:R-:W-:Y:S02]  /*5240*/  IMAD.U32 R0, RZ, RZ, UR7 ;  /* 0x00000007ff007e24 */ /* 0x000fe4000f8e00ff */
[----:B------:R-:W-:Y:S01]  /*5250*/  IMAD.U32 R76, RZ, RZ, UR5 ;  /* 0x00000005ff4c7e24 */ /* 0x000fe2000f8e00ff */
[----:B------:R-:W-:Y:S01]  /*5260*/  UIADD3 UR5, UPT, UPT, -UR4, 0x1, URZ ;  /* 0x0000000104057890 */ /* 0x000fe2000fffe1ff */
[----:B------:R-:W-:Y:S02]  /*5270*/  IMAD R3, R3, 0x2, R0 ;  /* 0x0000000203037824 */ /* 0x000fe400078e0200 */
[----:B------:R-:W-:Y:S01]  /*5280*/  IMAD R5, R5, 0x50, R76 ;  /* 0x0000005005057824 */ /* 0x000fe200078e024c */
[----:B------:R-:W-:Y:S01]  /*5290*/  UISETP.NE.AND UP0, UPT, UR5, URZ, UPT ;  /* 0x000000ff0500728c */ /* 0x000fe2000bf05270 */
[----:B------:R-:W-:Y:S02]  /*52a0*/  IMAD R11, R4, 0x220, R3 ;  /* 0x00000220040b7824 */ /* 0x000fe400078e0203 */
[----:B------:R-:W-:-:S03]  /*52b0*/  IMAD.IADD R3, R5, 0x1, R6 ;  /* 0x0000000105037824 */ /* 0x000fc600078e0206 */
[----:B------:R-:W-:Y:S04]  /*52c0*/  LDS.U16 R64, [R11] ;  /* 0x000000000b407984 */ /* 0x000fe80000000400 */
[----:B------:R-:W1:Y:S04]  /*52d0*/  LDS.U16 R9, [R11+0x110] ;  /* 0x000110000b097984 */ /* 0x000e680000000400 */
[----:B------:R-:W-:Y:S04]  /*52e0*/  LDS.U16 R65, [R11+0x880] ;  /* 0x000880000b417984 */ /* 0x000fe80000000400 */
[----:B------:R-:W2:Y:S04]  /*52f0*/  LDS.U16 R10, [R11+0x990] ;  /* 0x000990000b0a7984 */ /* 0x000ea80000000400 */
[----:B------:R-:W-:Y:S04]  /*5300*/  LDS.U16 R60, [R11+0x10] ;  /* 0x000010000b3c7984 */ /* 0x000fe80000000400 */
[----:B------:R-:W3:Y:S04]  /*5310*/  LDS.U16 R13, [R11+0x120] ;  /* 0x000120000b0d7984 */ /* 0x000ee80000000400 */
[----:B------:R-:W-:Y:S04]  /*5320*/  LDS.U16 R61, [R11+0x890] ;  /* 0x000890000b3d7984 */ /* 0x000fe80000000400 */
[----:B------:R-:W4:Y:S04]  /*5330*/  LDS.U16 R12, [R11+0x9a0] ;  /* 0x0009a0000b0c7984 */ /* 0x000f280000000400 */
[----:B------:R-:W-:Y:S04]  /*5340*/  LDS.U16 R5, [R3] ;  /* 0x0000000003057984 */ /* 0x000fe80000000400 */
[----:B------:R-:W5:Y:S04]  /*5350*/  LDS.U16 R28, [R3+0x2] ;  /* 0x00000200031c7984 */ /* 0x000f680000000400 */
[----:B------:R-:W-:Y:S04]  /*5360*/  LDS.U16 R80, [R11+0x60] ;  /* 0x000060000b507984 */ /* 0x000fe80000000400 */
[----:B------:R-:W5:Y:S01]  /*5370*/  LDS.U16 R33, [R11+0x170] ;  /* 0x000170000b217984 */ /* 0x000f620000000400 */
[----:B-1----:R-:W-:-:S03]  /*5380*/  IMAD R64, R9, 0x10000, R64 ;  /* 0x0001000009407824 */ /* 0x002fc600078e0240 */
[----:B------:R-:W-:Y:S04]  /*5390*/  LDS.U16 R81, [R11+0x8e0] ;  /* 0x0008e0000b517984 */ /* 0x000fe80000000400 */
[----:B------:R-:W1:Y:S01]  /*53a0*/  LDS.U16 R32, [R11+0x9f0] ;  /* 0x0009f0000b207984 */ /* 0x000e620000000400 */
[----:B--2---:R-:W-:-:S03]  /*53b0*/  IMAD R65, R10, 0x10000, R65 ;  /* 0x000100000a417824 */ /* 0x004fc600078e0241 */
[----:B------:R-:W-:Y:S04]  /*53c0*/  LDS.U16 R54, [R11+0x70] ;  /* 0x000070000b367984 */ /* 0x000fe80000000400 */
[----:B------:R-:W2:Y:S01]  /*53d0*/  LDS.U16 R35, [R11+0x180] ;  /* 0x000180000b237984 */ /* 0x000ea20000000400 */
[----:B---3--:R-:W-:-:S03]  /*53e0*/  IMAD R60, R13, 0x10000, R60 ;  /* 0x000100000d3c7824 */ /* 0x008fc600078e023c */
[----:B------:R-:W-:Y:S04]  /*53f0*/  LDS.U16 R55, [R11+0x8f0] ;  /* 0x0008f0000b377984 */ /* 0x000fe80000000400 */
[----:B------:R-:W3:Y:S01]  /*5400*/  LDS.U16 R8, [R11+0xa00] ;  /* 0x000a00000b087984 */ /* 0x000ee20000000400 */
[----:B----4-:R-:W-:-:S03]  /*5410*/  IMAD R61, R12, 0x10000, R61 ;  /* 0x000100000c3d7824 */ /* 0x010fc600078e023d */
[----:B------:R-:W-:Y:S04]  /*5420*/  LDS.U16 R50, [R11+0x1100] ;  /* 0x001100000b327984 */ /* 0x000fe80000000400 */
[----:B------:R-:W4:Y:S01]  /*5430*/  LDS.U16 R7, [R11+0x1210] ;  /* 0x001210000b077984 */ /* 0x000f220000000400 */
[----:B-----5:R-:W-:-:S03]  /*5440*/  IMAD R28, R28, 0x10000, R5 ;  /* 0x000100001c1c7824 */ /* 0x020fc600078e0205 */
[----:B------:R-:W-:Y:S04]  /*5450*/  LDS.U16 R51, [R11+0x1980] ;  /* 0x001980000b337984 */ /* 0x000fe80000000400 */
[----:B------:R-:W5:Y:S01]  /*5460*/  LDS.U16 R6, [R11+0x1a90] ;  /* 0x001a90000b067984 */ /* 0x000f620000000400 */
[----:B------:R-:W-:-:S03]  /*5470*/  IMAD R80, R33, 0x10000, R80 ;  /* 0x0001000021507824 */ /* 0x000fc600078e0250 */
[----:B------:R-:W-:Y:S04]  /*5480*/  LDS.U16 R29, [R3+0x280] ;  /* 0x00028000031d7984 */ /* 0x000fe80000000400 */
[----:B------:R-:W5:Y:S01]  /*5490*/  LDS.U16 R4, [R3+0x282] ;  /* 0x0002820003047984 */ /* 0x000f620000000400 */
[----:B-1----:R-:W-:-:S03]  /*54a0*/  LEA R81, R32, R81, 0x10 ;  /* 0x0000005120517211 */ /* 0x002fc600078e80ff */
        /* <DEDUP_REMOVED lines=47> */
[----:B-----5:R-:W-:Y:S01]  /*57a0*/  IMAD R42, R15, 0x10000, R42 ;  /* 0x000100000f2a7824 */ /* 0x020fe200078e022a */
[C---:B------:R-:W-:Y:S02]  /*57b0*/  HMMA.16816.F32.BF16 R20, R28.reuse, R64, RZ ;  /* 0x000000401c14723c */ /* 0x040fe400000418ff */
[----:B------:R-:W-:Y:S04]  /*57c0*/  LDS.U16 R32, [R3+0x20] ;  /* 0x0000200003207984 */ /* 0x000fe80000000400 */
[----:B------:R-:W-:Y:S01]  /*57d0*/  LDS.U16 R48, [R11+0x1140] ;  /* 0x001140000b307984 */ /* 0x000fe20000000400 */
[----:B------:R-:W-:Y:S01]  /*57e0*/  IMAD R43, R14, 0x10000, R43 ;  /* 0x000100000e2b7824 */ /* 0x000fe200078e022b */
[C---:B------:R-:W-:Y:S02]  /*57f0*/  HMMA.16816.F32.BF16 R16, R28.reuse, R60, RZ ;  /* 0x0000003c1c10723c */ /* 0x040fe400000418ff */
[----:B------:R-:W5:Y:S04]  /*5800*/  LDS.U16 R8, [R11+0x1250] ;  /* 0x001250000b087984 */ /* 0x000f680000000400 */
[----:B------:R-:W-:Y:S01]  /*5810*/  LDS.U16 R49, [R11+0x19c0] ;  /* 0x0019c0000b317984 */ /* 0x000fe20000000400 */
[----:B-1----:R-:W-:Y:S01]  /*5820*/  IMAD R26, R13, 0x10000, R26 ;  /* 0x000100000d1a7824 */ /* 0x002fe200078e021a */
[----:B------:R-:W-:Y:S02]  /*5830*/  HMMA.16816.F32.BF16 R44, R28, R84, RZ ;  /* 0x000000541c2c723c */ /* 0x000fe400000418ff */
[----:B------:R-:W1:Y:S04]  /*5840*/  LDS.U16 R7, [R11+0x1ad0] ;  /* 0x001ad0000b077984 */ /* 0x000e680000000400 */
[----:B------:R-:W1:Y:S01]  /*5850*/  LDS.U16 R5, [R3+0x22] ;  /* 0x0000220003057984 */ /* 0x000e620000000400 */
[----:B--2---:R-:W-:-:S02]  /*5860*/  IMAD R27, R12, 0x10000, R27 ;  /* 0x000100000c1b7824 */ /* 0x004fc400078e021b */
[----:B------:R-:W-:Y:S01]  /*5870*/  HMMA.16816.F32.BF16 R12, R28, R56, RZ ;  /* 0x000000381c0c723c */ /* 0x000fe200000418ff */
[----:B------:R-:W-:Y:S04]  /*5880*/  LDS.U16 R40, [R11+0x1150] ;  /* 0x001150000b287984 */ /* 0x000fe80000000400 */
[----:B------:R-:W2:Y:S01]  /*5890*/  LDS.U16 R6, [R11+0x1260] ;  /* 0x001260000b067984 */ /* 0x000ea20000000400 */
[----:B---3--:R-:W-:-:S03]  /*58a0*/  IMAD R52, R9, 0x10000, R52 ;  /* 0x0001000009347824 */ /* 0x008fc600078e0234 */
[----:B------:R-:W-:Y:S04]  /*58b0*/  LDS.U16 R33, [R3+0x2a0] ;  /* 0x0002a00003217984 */ /* 0x000fe80000000400 */
[----:B------:R-:W3:Y:S01]  /*58c0*/  LDS.U16 R4, [R3+0x2a2] ;  /* 0x0002a20003047984 */ /* 0x000ee20000000400 */
[----:B----4-:R-:W-:-:S03]  /*58d0*/  IMAD R53, R10, 0x10000, R53 ;  /* 0x000100000a357824 */ /* 0x010fc600078e0235 */
[----:B------:R-:W-:Y:S04]  /*58e0*/  LDS.U16 R34, [R3+0x30] ;  /* 0x0000300003227984 */ /* 0x000fe80000000400 */
[----:B------:R-:W4:Y:S04]  /*58f0*/  LDS.U16 R37, [R3+0x32] ;  /* 0x0000320003257984 */ /* 0x000f280000000400 */
[----:B------:R-:W-:Y:S01]  /*5900*/  LDS.U16 R35, [R3+0x2b0] ;  /* 0x0002b00003237984 */ /* 0x000fe20000000400 */
[----:B-----5:R-:W-:-:S03]  /*5910*/  IMAD R48, R8, 0x10000, R48 ;  /* 0x0001000008307824 */ /* 0x020fc600078e0230 */
[----:B------:R-:W5:Y:S04]  /*5920*/  LDS.U16 R36, [R3+0x2b2] ;  /* 0x0002b20003247984 */ /* 0x000f680000000400 */
[----:B------:R-:W-:Y:S01]  /*5930*/  LDS.U16 R41, [R11+0x19d0] ;  /* 0x0019d0000b297984 */ /* 0x000fe20000000400 */
[----:B-1----:R-:W-:-:S03]  /*5940*/  IMAD R49, R7, 0x10000, R49 ;  /* 0x0001000007317824 */ /* 0x002fc600078e0231 */
[----:B------:R-:W1:Y:S01]  /*5950*/  LDS.U16 R66, [R11+0x1ae0] ;  /* 0x001ae0000b427984 */ /* 0x000e620000000400 */
[----:B------:R-:W-:-:S03]  /*5960*/  IMAD R32, R5, 0x10000, R32 ;  /* 0x0001000005207824 */ /* 0x000fc600078e0220 */
[----:B------:R-:W-:Y:S04]  /*5970*/  LDS.U16 R68, [R11+0x1160] ;  /* 0x001160000b447984 */ /* 0x000fe80000000400 */
[----:B------:R-:W1:Y:S01]  /*5980*/  LDS.U16 R63, [R11+0x1270] ;  /* 0x001270000b3f7984 */ /* 0x000e620000000400 */
[----:B--2---:R-:W-:-:S03]  /*5990*/  IMAD R40, R6, 0x10000, R40 ;  /* 0x0001000006287824 */ /* 0x004fc600078e0228 */
[----:B------:R-:W-:Y:S04]  /*59a0*/  LDS.U16 R69, [R11+0x19e0] ;  /* 0x0019e0000b457984 */ /* 0x000fe80000000400 */
[----:B------:R-:W2:Y:S01]  /*59b0*/  LDS.U16 R62, [R11+0x1af0] ;  /* 0x001af0000b3e7984 */ /* 0x000ea20000000400 */
[----:B---3--:R-:W-:Y:S02]  /*59c0*/  IMAD R33, R4, 0x10000, R33 ;  /* 0x0001000004217824 */ /* 0x008fe400078e0221 */
[----:B------:R-:W-:Y:S01]  /*59d0*/  HMMA.16816.F32.BF16 R4, R28, R88, RZ ;  /* 0x000000581c04723c */ /* 0x000fe200000418ff */
[----:B------:R-:W-:Y:S04]  /*59e0*/  LDS.U16 R24, [R11+0x1170] ;  /* 0x001170000b187984 */ /* 0x000fe80000000400 */
[----:B------:R-:W3:Y:S01]  /*59f0*/  LDS.U16 R59, [R11+0x1280] ;  /* 0x001280000b3b7984 */ /* 0x000ee20000000400 */
[----:B----4-:R-:W-:-:S03]  /*5a00*/  IMAD R34, R37, 0x10000, R34 ;  /* 0x0001000025227824 */ /* 0x010fc600078e0222 */
[----:B------:R-:W-:Y:S04]  /*5a10*/  LDS.U16 R25, [R11+0x19f0] ;  /* 0x0019f0000b197984 */ /* 0x000fe80000000400 */
[----:B------:R4:W3:Y:S01]  /*5a20*/  LDS.U16 R58, [R11+0x1b00] ;  /* 0x001b00000b3a7984 */ /* 0x0008e20000000400 */
[----:B-----5:R-:W-:Y:S02]  /*5a30*/  IMAD R35, R36, 0x10000, R35 ;  /* 0x0001000024237824 */ /* 0x020fe400078e0223 */
[----:B------:R-:W-:Y:S01]  /*5a40*/  HMMA.16816.F32.BF16 R36, R28, R80, RZ ;  /* 0x000000501c24723c */ /* 0x000fe200000418ff */
[----:B------:R-:W-:Y:S04]  /*5a50*/  LDS.U16 R70, [R3+0x500] ;  /* 0x0005000003467984 */ /* 0x000fe80000000400 */
[----:B------:R-:W5:Y:S01]  /*5a60*/  LDS.U16 R67, [R3+0x502] ;  /* 0x0005020003437984 */ /* 0x000f620000000400 */
[----:B-1----:R-:W-:-:S02]  /*5a70*/  LEA R41, R66, R41, 0x10 ;  /* 0x0000002942297211 */ /* 0x002fc400078e80ff */
[C---:B----4-:R-:W-:Y:S01]  /*5a80*/  HMMA.16816.F32.BF16 R8, R28.reuse, R92, RZ ;  /* 0x0000005c1c08723c */ /* 0x050fe200000418ff */
[----:B------:R-:W-:Y:S04]  /*5a90*/  LDS.U16 R72, [R3+0x780] ;  /* 0x0007800003487984 */ /* 0x000fe80000000400 */
[----:B------:R-:W1:Y:S01]  /*5aa0*/  LDS.U16 R71, [R3+0x782] ;  /* 0x0007820003477984 */ /* 0x000e620000000400 */
[----:B------:R-:W-:Y:S02]  /*5ab0*/  IMAD R68, R63, 0x10000, R68 ;  /* 0x000100003f447824 */ /* 0x000fe400078e0244 */
[----:B------:R-:W-:Y:S01]  /*5ac0*/  HMMA.16816.F32.BF16 R28, R28, R54, RZ ;  /* 0x000000361c1c723c */ /* 0x000fe200000418ff */
[----:B------:R-:W-:Y:S04]  /*5ad0*/  LDS.U16 R74, [R3+0x510] ;  /* 0x00051000034a7984 */ /* 0x000fe80000000400 */
[----:B------:R-:W4:Y:S01]  /*5ae0*/  LDS.U16 R73, [R3+0x512] ;  /* 0x0005120003497984 */ /* 0x000f220000000400 */
[----:B--2---:R-:W-:-:S02]  /*5af0*/  IMAD R69, R62, 0x10000, R69 ;  /* 0x000100003e457824 */ /* 0x004fc400078e0245 */
[C---:B------:R-:W-:Y:S01]  /*5b00*/  HMMA.16816.F32.BF16 R20, R32.reuse, R50, R20 ;  /* 0x000000322014723c */ /* 0x040fe20000041814 */
[----:B------:R-:W-:Y:S04]  /*5b10*/  LDS.U16 R82, [R3+0x790] ;  /* 0x0007900003527984 */ /* 0x000fe80000000400 */
[----:B------:R-:W2:Y:S01]  /*5b20*/  LDS.U16 R75, [R3+0x792] ;  /* 0x00079200034b7984 */ /* 0x000ea20000000400 */
[----:B---3--:R-:W-:Y:S02]  /*5b30*/  IMAD R24, R59, 0x10000, R24 ;  /* 0x000100003b187824 */ /* 0x008fe400078e0218 */
[----:B------:R-:W-:Y:S01]  /*5b40*/  HMMA.16816.F32.BF16 R16, R32, R42, R16 ;  /* 0x0000002a2010723c */ /* 0x000fe20000041810 */
[----:B------:R-:W-:-:S07]  /*5b50*/  IMAD R25, R58, 0x10000, R25 ;  /* 0x000100003a197824 */ /* 0x000fce00078e0219 */
[C---:B------:R-:W-:Y:S08]  /*5b60*/  HMMA.16816.F32.BF16 R12, R32.reuse, R26, R12 ;  /* 0x0000001a200c723c */ /* 0x040ff0000004180c */
[C---:B------:R-:W-:Y:S08]  /*5b70*/  HMMA.16816.F32.BF16 R8, R32.reuse, R52, R8 ;  /* 0x000000342008723c */ /* 0x040ff00000041808 */
[C---:B------:R-:W-:Y:S08]  /*5b80*/  HMMA.16816.F32.BF16 R4, R32.reuse, R48, R4 ;  /* 0x000000302004723c */ /* 0x040ff00000041804 */
[C---:B------:R-:W-:Y:S08]  /*5b90*/  HMMA.16816.F32.BF16 R44, R32.reuse, R40, R44 ;  /* 0x00000028202c723c */ /* 0x040ff0000004182c */
[C---:B------:R-:W-:Y:S08]  /*5ba0*/  HMMA.16816.F32.BF16 R36, R32.reuse, R68, R36 ;  /* 0x000000442024723c */ /* 0x040ff00000041824 */
[----:B------:R-:W-:Y:S01]  /*5bb0*/  HMMA.16816.F32.BF16 R32, R32, R24, R28 ;  /* 0x000000182020723c */ /* 0x000fe2000004181c */
[----:B-----5:R-:W-:-:S02]  /*5bc0*/  IMAD R28, R67, 0x10000, R70 ;  /* 0x00010000431c7824 */ /* 0x020fc400078e0246 */
[----:B-1----:R-:W-:Y:S02]  /*5bd0*/  IMAD R29, R71, 0x10000, R72 ;  /* 0x00010000471d7824 */ /* 0x002fe400078e0248 */
[----:B----4-:R-:W-:Y:S01]  /*5be0*/  IMAD R30, R73, 0x10000, R74 ;  /* 0x00010000491e7824 */ /* 0x010fe200078e024a */
[----:B------:R-:W-:Y:S01]  /*5bf0*/  LDS.U16 R72, [R3+0x520] ;  /* 0x0005200003487984 */ /* 0x000fe20000000400 */
[----:B--2---:R-:W-:-:S03]  /*5c00*/  IMAD R31, R75, 0x10000, R82 ;  /* 0x000100004b1f7824 */ /* 0x004fc600078e0252 */
[----:B------:R-:W-:Y:S04]  /*5c10*/  LDS.U16 R73, [R3+0x7a0] ;  /* 0x0007a00003497984 */ /* 0x000fe80000000400 */
[C---:B------:R-:W-:Y:S01]  /*5c20*/  HMMA.16816.F32.BF16 R64, R28.reuse, R64, RZ ;  /* 0x000000401c40723c */ /* 0x040fe200000418ff */
[----:B------:R-:W-:Y:S04]  /*5c30*/  LDS.U16 R74, [R3+0x530] ;  /* 0x00053000034a7984 */ /* 0x000fe80000000400 */
[----:B------:R-:W-:Y:S03]  /*5c40*/  LDS.U16 R75, [R3+0x7b0] ;  /* 0x0007b000034b7984 */ /* 0x000fe60000000400 */
[C---:B------:R-:W-:Y:S08]  /*5c50*/  HMMA.16816.F32.BF16 R60, R28.reuse, R60, RZ ;  /* 0x0000003c1c3c723c */ /* 0x040ff000000418ff */
[C---:B------:R-:W-:Y:S08]  /*5c60*/  HMMA.16816.F32.BF16 R56, R28.reuse, R56, RZ ;  /* 0x000000381c38723c */ /* 0x040ff000000418ff */
[C---:B------:R-:W-:Y:S08]  /*5c70*/  HMMA.16816.F32.BF16 R92, R28.reuse, R92, RZ ;  /* 0x0000005c1c5c723c */ /* 0x040ff000000418ff */
[C---:B------:R-:W-:Y:S08]  /*5c80*/  HMMA.16816.F32.BF16 R88, R28.reuse, R88, RZ ;  /* 0x000000581c58723c */ /* 0x040ff000000418ff */
[C---:B------:R-:W-:Y:S08]  /*5c90*/  HMMA.16816.F32.BF16 R84, R28.reuse, R84, RZ ;  /* 0x000000541c54723c */ /* 0x040ff000000418ff */
[C---:B------:R-:W-:Y:S08]  /*5ca0*/  HMMA.16816.F32.BF16 R80, R28.reuse, R80, RZ ;  /* 0x000000501c50723c */ /* 0x040ff000000418ff */
[----:B------:R-:W-:Y:S01]  /*5cb0*/  HMMA.16816.F32.BF16 R28, R28, R54, RZ ;  /* 0x000000361c1c723c */ /* 0x000fe200000418ff */
[----:B------:R-:W1:Y:S02]  /*5cc0*/  LDS.U16 R54, [R3+0x522] ;  /* 0x0005220003367984 */ /* 0x000e640000000400 */
[----:B-1----:R-:W-:-:S02]  /*5cd0*/  IMAD R72, R54, 0x10000, R72 ;  /* 0x0001000036487824 */ /* 0x002fc400078e0248 */
[----:B------:R-:W1:Y:S02]  /*5ce0*/  LDS.U16 R54, [R3+0x7a2] ;  /* 0x0007a20003367984 */ /* 0x000e640000000400 */
[----:B-1----:R-:W-:Y:S02]  /*5cf0*/  IMAD R73, R54, 0x10000, R73 ;  /* 0x0001000036497824 */ /* 0x002fe400078e0249 */
[----:B------:R-:W1:Y:S04]  /*5d00*/  LDS.U16 R54, [R3+0x532] ;  /* 0x0005320003367984 */ /* 0x000e680000000400 */
[----:B------:R-:W2:Y:S01]  /*5d10*/  LDS.U16 R3, [R3+0x7b2] ;  /* 0x0007b20003037984 */ /* 0x000ea20000000400 */
[----:B------:R-:W-:-:S04]  /*5d20*/  DEPBAR.LE SB0, 0x0 ;  /* 0x000080000000791a */ /* 0x000fc80000000000 */
[----:B-1----:R-:W-:Y:S02]  /*5d30*/  IMAD R74, R54, 0x10000, R74 ;  /* 0x00010000364a7824 */ /* 0x002fe400078e024a */
[----:B--2---:R-:W-:-:S07]  /*5d40*/  IMAD R75, R3, 0x10000, R75 ;  /* 0x00010000034b7824 */ /* 0x004fce00078e024b */
[C---:B------:R-:W-:Y:S08]  /*5d50*/  HMMA.16816.F32.BF16 R64, R72.reuse, R50, R64 ;  /* 0x000000324840723c */ /* 0x040ff00000041840 */
[C---:B------:R-:W-:Y:S08]  /*5d60*/  HMMA.16816.F32.BF16 R60, R72.reuse, R42, R60 ;  /* 0x0000002a483c723c */ /* 0x040ff0000004183c */
[C---:B------:R-:W-:Y:S08]  /*5d70*/  HMMA.16816.F32.BF16 R56, R72.reuse, R26, R56 ;  /* 0x0000001a4838723c */ /* 0x040ff00000041838 */
[C---:B------:R-:W-:Y:S08]  /*5d80*/  HMMA.16816.F32.BF16 R52, R72.reuse, R52, R92 ;  /* 0x000000344834723c */ /* 0x040ff0000004185c */
[C---:B------:R-:W-:Y:S08]  /*5d90*/  HMMA.16816.F32.BF16 R48, R72.reuse, R48, R88 ;  /* 0x000000304830723c */ /* 0x040ff00000041858 */
[C---:B------:R-:W-:Y:S08]  /*5da0*/  HMMA.16816.F32.BF16 R40, R72.reuse, R40, R84 ;  /* 0x000000284828723c */ /* 0x040ff00000041854 */
[C---:B------:R-:W-:Y:S08]  /*5db0*/  HMMA.16816.F32.BF16 R68, R72.reuse, R68, R80 ;  /* 0x000000444844723c */ /* 0x040ff00000041850 */
[----:B------:R-:W-:Y:S01]  /*5dc0*/  HMMA.16816.F32.BF16 R24, R72, R24, R28 ;  /* 0x000000184818723c */ /* 0x000fe2000004181c */
[----:B------:R-:W-:Y:S06]  /*5dd0*/  BAR.SYNC.DEFER_BLOCKING 0x0 ;  /* 0x0000000000007b1d */ /* 0x000fec0000010000 */
[----:B------:R-:W-:-:S13]  /*5de0*/  BRA.U !UP0, `(.L_x_32) ;  /* 0x0000003908887547 */ /* 0x000fda000b800000 */
[----:B------:R-:W1:Y:S01]  /*5df0*/  S2R R3, SR_TID.X ;  /* 0x0000000000037919 */ /* 0x000e620000002100 */
[C---:B------:R-:W-:Y:S01]  /*5e00*/  LEA R90, R2.reuse, R97, 0x5 ;  /* 0x00000061025a7211 */ /* 0x040fe200078e28ff */
[C---:B------:R-:W-:Y:S01]  /*5e10*/  IMAD R92, R2.reuse, 0x20, R79 ;  /* 0x00000020025c7824 */ /* 0x040fe200078e024f */
[----:B------:R-:W2:Y:S01]  /*5e20*/  LDCU UR14, c[0x0][0x3ac] ;  /* 0x00007580ff0e77ac */ /* 0x000ea20008000800 */
[----:B------:R-:W3:Y:S01]  /*5e30*/  S2R R95, SR_TID.X ;  /* 0x00000000005f7919 */ /* 0x000ee20000002100 */
[C---:B------:R-:W-:Y:S02]  /*5e40*/  IMAD R78, R2.reuse, 0x20, R78 ;  /* 0x00000020024e7824 */ /* 0x040fe400078e024e */
[C---:B------:R-:W-:Y:S01]  /*5e50*/  IMAD R110, R2.reuse, 0x20, R110 ;  /* 0x00000020026e7824 */ /* 0x040fe200078e026e */
[----:B------:R-:W4:Y:S01]  /*5e60*/  S2R R94, SR_TID.X ;  /* 0x00000000005e7919 */ /* 0x000f220000002100 */
[C---:B------:R-:W-:Y:S01]  /*5e70*/  IMAD R108, R2.reuse, 0x20, R108 ;  /* 0x00000020026c7824 */ /* 0x040fe200078e026c */
[----:B------:R-:W1:Y:S01]  /*5e80*/  LDCU UR15, c[0x0][0x3a0] ;  /* 0x00007400ff0f77ac */ /* 0x000e620008000800 */
[----:B------:R-:W-:-:S02]  /*5e90*/  IMAD R106, R2, 0x20, R106 ;  /* 0x00000020026a7824 */ /* 0x000fc400078e026a */
[C---:B------:R-:W-:Y:S01]  /*5ea0*/  IMAD R104, R2.reuse, 0x20, R104 ;  /* 0x0000002002687824 */ /* 0x040fe200078e0268 */
[----:B------:R-:W1:Y:S01]  /*5eb0*/  LDCU UR16, c[0x0][0x3a4] ;  /* 0x00007480ff1077ac */ /* 0x000e620008000800 */
[C---:B------:R-:W-:Y:S02]  /*5ec0*/  IMAD R102, R2.reuse, 0x20, R102 ;  /* 0x0000002002667824 */ /* 0x040fe400078e0266 */
[C---:B------:R-:W-:Y:S01]  /*5ed0*/  IMAD R100, R2.reuse, 0x20, R100 ;  /* 0x0000002002647824 */ /* 0x040fe200078e0264 */
[----:B------:R-:W2:Y:S01]  /*5ee0*/  LDCU UR17, c[0x0][0x3a8] ;  /* 0x00007500ff1177ac */ /* 0x000ea20008000800 */
[C---:B------:R-:W-:Y:S02]  /*5ef0*/  IMAD R96, R2.reuse, 0x20, R96 ;  /* 0x0000002002607824 */ /* 0x040fe400078e0260 */
[C---:B------:R-:W-:Y:S01]  /*5f00*/  IMAD R86, R2.reuse, 0x20, R98 ;  /* 0x0000002002567824 */ /* 0x040fe200078e0262 */
[----:B------:R-:W2:Y:S01]  /*5f10*/  LDCU.64 UR10, c[0x0][0x388] ;  /* 0x00007100ff0a77ac */ /* 0x000ea20008000a00 */
[----:B------:R-:W-:-:S02]  /*5f20*/  IMAD R85, R2, 0x20, R99 ;  /* 0x0000002002557824 */ /* 0x000fc400078e0263 */
[C---:B------:R-:W-:Y:S02]  /*5f30*/  IMAD R83, R2.reuse, 0x20, R101 ;  /* 0x0000002002537824 */ /* 0x040fe400078e0265 */
[C---:B------:R-:W-:Y:S02]  /*5f40*/  IMAD R82, R2.reuse, 0x20, R103 ;  /* 0x0000002002527824 */ /* 0x040fe400078e0267 */
[C---:B------:R-:W-:Y:S02]  /*5f50*/  IMAD R80, R2.reuse, 0x20, R105 ;  /* 0x0000002002507824 */ /* 0x040fe400078e0269 */
[----:B------:R-:W-:Y:S02]  /*5f60*/  IMAD R79, R2, 0x20, R107 ;  /* 0x00000020024f7824 */ /* 0x000fe400078e026b */
[----:B-1----:R-:W-:Y:S02]  /*5f70*/  IMAD.SHL.U32 R3, R3, 0x10, RZ ;  /* 0x0000001003037824 */ /* 0x002fe400078e00ff */
[----:B------:R-:W-:Y:S01]  /*5f80*/  IMAD.MOV.U32 R107, RZ, RZ, R112 ;  /* 0x000000ffff6b7224 */ /* 0x000fe200078e0070 */
[----:B---3--:R-:W-:Y:S01]  /*5f90*/  SHF.L.U32 R91, R95, 0x4, RZ ;  /* 0x000000045f5b7819 */ /* 0x008fe200000006ff */
[----:B------:R-:W-:-:S02]  /*5fa0*/  VIADD R3, R3, 0x7 ;  /* 0x0000000703037836 */ /* 0x000fc40000000000 */
[----:B------:R-:W-:Y:S01]  /*5fb0*/  IMAD.MOV.U32 R105, RZ, RZ, R116 ;  /* 0x000000ffff697224 */ /* 0x000fe200078e0074 */
[----:B----4-:R-:W-:Y:S01]  /*5fc0*/  SHF.R.U32.HI R112, RZ, 0x3, R94 ;  /* 0x00000003ff707819 */ /* 0x010fe2000001165e */
[----:B------:R-:W-:Y:S01]  /*5fd0*/  IMAD.SHL.U32 R2, R94, 0x10, RZ ;  /* 0x000000105e027824 */ /* 0x000fe200078e00ff */
[----:B------:R-:W-:Y:S01]  /*5fe0*/  SHF.R.U32.HI R3, RZ, 0x7, R3 ;  /* 0x00000007ff037819 */ /* 0x000fe20000011603 */
[----:B------:R-:W-:Y:S02]  /*5ff0*/  VIADD R91, R91, 0x9 ;  /* 0x000000095b5b7836 */ /* 0x000fe40000000000 */
[----:B------:R-:W-:Y:S02]  /*6000*/  IMAD.MOV.U32 R103, RZ, RZ, R117 ;  /* 0x000000ffff677224 */ /* 0x000fe400078e0075 */
[----:B------:R-:W-:Y:S01]  /*6010*/  VIADD R3, R3, 0x20 ;  /* 0x0000002003037836 */ /* 0x000fe20000000000 */
[----:B------:R-:W-:Y:S01]  /*6020*/  SHF.R.U32.HI R91, RZ, 0x7, R91 ;  /* 0x00000007ff5b7819 */ /* 0x000fe2000001165b */
[----:B------:R-:W-:-:S02]  /*6030*/  VIADD R115, R115, 0x20 ;  /* 0x0000002073737836 */ /* 0x000fc40000000000 */
[----:B------:R-:W-:Y:S02]  /*6040*/  IMAD.MOV.U32 R97, RZ, RZ, R3 ;  /* 0x000000ffff617224 */ /* 0x000fe400078e0003 */
[----:B------:R-:W-:Y:S02]  /*6050*/  IMAD.SHL.U32 R3, R95, 0x10, RZ ;  /* 0x000000105f037824 */ /* 0x000fe400078e00ff */
[----:B------:R-:W-:Y:S02]  /*6060*/  VIADD R77, R77, 0x20 ;  /* 0x000000204d4d7836 */ /* 0x000fe40000000000 */
[----:B------:R-:W-:Y:S02]  /*6070*/  VIADD R3, R3, 0x8 ;  /* 0x0000000803037836 */ /* 0x000fe40000000000 */
[----:B------:R-:W-:Y:S02]  /*6080*/  VIADD R114, R114, 0x20 ;  /* 0x0000002072727836 */ /* 0x000fe40000000000 */
[----:B------:R-:W-:Y:S01]  /*6090*/  VIADD R113, R113, 0x20 ;  /* 0x0000002071717836 */ /* 0x000fe20000000000 */
[----:B------:R-:W-:Y:S01]  /*60a0*/  SHF.R.U32.HI R3, RZ, 0x7, R3 ;  /* 0x00000007ff037819 */ /* 0x000fe20000011603 */
[----:B------:R-:W-:-:S02]  /*60b0*/  IMAD.MOV.U32 R101, RZ, RZ, R125 ;  /* 0x000000ffff657224 */ /* 0x000fc400078e007d */
[----:B------:R-:W-:Y:S02]  /*60c0*/  VIADD R91, R91, 0x20 ;  /* 0x000000205b5b7836 */ /* 0x000fe40000000000 */
[----:B------:R-:W-:Y:S02]  /*60d0*/  VIADD R3, R3, 0x20 ;  /* 0x0000002003037836 */ /* 0x000fe40000000000 */
[----:B------:R-:W-:Y:S02]  /*60e0*/  VIADD R112, R112, 0x20 ;  /* 0x0000002070707836 */ /* 0x000fe40000000000 */
[----:B------:R-:W-:Y:S02]  /*60f0*/  IMAD.MOV.U32 R93, RZ, RZ, R3 ;  /* 0x000000ffff5d7224 */ /* 0x000fe400078e0003 */
[----:B------:R-:W1:Y:S02]  /*6100*/  S2R R3, SR_TID.X ;  /* 0x0000000000037919 */ /* 0x000e640000002100 */
[----:B-1----:R-:W-:-:S04]  /*6110*/  IMAD.SHL.U32 R3, R3, 0x10, RZ ;  /* 0x0000001003037824 */ /* 0x002fc800078e00ff */
[----:B------:R-:W-:-:S05]  /*6120*/  VIADD R3, R3, 0xa ;  /* 0x0000000a03037836 */ /* 0x000fca0000000000 */
[----:B------:R-:W-:Y:S01]  /*6130*/  SHF.R.U32.HI R89, RZ, 0x7, R3 ;  /* 0x00000007ff597819 */ /* 0x000fe20000011603 */
[C---:B------:R-:W-:Y:S02]  /*6140*/  IMAD.SHL.U32 R3, R95.reuse, 0x10, RZ ;  /* 0x000000105f037824 */ /* 0x040fe400078e00ff */
[----:B------:R-:W-:Y:S02]  /*6150*/  IMAD.SHL.U32 R95, R95, 0x10, RZ ;  /* 0x000000105f5f7824 */ /* 0x000fe400078e00ff */
[----:B------:R-:W-:Y:S02]  /*6160*/  VIADD R89, R89, 0x20 ;  /* 0x0000002059597836 */ /* 0x000fe40000000000 */
[----:B------:R-:W-:Y:S02]  /*6170*/  VIADD R3, R3, 0xb ;  /* 0x0000000b03037836 */ /* 0x000fe40000000000 */
[----:B------:R-:W-:Y:S02]  /*6180*/  VIADD R95, R95, 0xc ;  /* 0x0000000c5f5f7836 */ /* 0x000fe40000000000 */
[----:B------:R-:W-:Y:S01]  /*6190*/  IMAD.MOV.U32 R87, RZ, RZ, R89 ;  /* 0x000000ffff577224 */ /* 0x000fe200078e0059 */
[----:B------:R-:W-:Y:S01]  /*61a0*/  SHF.R.U32.HI R89, RZ, 0x7, R3 ;  /* 0x00000007ff597819 */ /* 0x000fe20000011603 */
[C---:B------:R-:W-:Y:S01]  /*61b0*/  VIADD R3, R2.reuse, 0xe ;  /* 0x0000000e02037836 */ /* 0x040fe20000000000 */
[----:B------:R-:W-:Y:S01]  /*61c0*/  SHF.R.U32.HI R95, RZ, 0x7, R95 ;  /* 0x00000007ff5f7819 */ /* 0x000fe2000001165f */
[----:B------:R-:W-:-:S02]  /*61d0*/  VIADD R2, R2, 0xd ;  /* 0x0000000d02027836 */ /* 0x000fc40000000000 */
[----:B------:R-:W-:Y:S01]  /*61e0*/  VIADD R89, R89, 0x20 ;  /* 0x0000002059597836 */ /* 0x000fe20000000000 */
[----:B------:R-:W-:Y:S01]  /*61f0*/  SHF.R.U32.HI R3, RZ, 0x7, R3 ;  /* 0x00000007ff037819 */ /* 0x000fe20000011603 */
[----:B------:R-:W-:Y:S01]  /*6200*/  VIADD R95, R95, 0x20 ;  /* 0x000000205f5f7836 */ /* 0x000fe20000000000 */
[----:B------:R-:W-:Y:S01]  /*6210*/  SHF.R.U32.HI R2, RZ, 0x7, R2 ;  /* 0x00000007ff027819 */ /* 0x000fe20000011602 */
[----:B------:R-:W-:Y:S02]  /*6220*/  IMAD.MOV.U32 R117, RZ, RZ, R89 ;  /* 0x000000ffff757224 */ /* 0x000fe400078e0059 */
[----:B------:R-:W-:Y:S02]  /*6230*/  IMAD.MOV.U32 R84, RZ, RZ, R95 ;  /* 0x000000ffff547224 */ /* 0x000fe400078e005f */
[----:B------:R-:W-:Y:S02]  /*6240*/  VIADD R81, R3, 0x20 ;  /* 0x0000002003517836 */ /* 0x000fe40000000000 */
[----:B--2---:R-:W-:-:S07]  /*6250*/  VIADD R116, R2, 0x20 ;  /* 0x0000002002747836 */ /* 0x004fce0000000000 */
.L_x_97:
[C---:B------:R-:W-:Y:S02]  /*6260*/  IADD3 R2, PT, PT, R118.reuse, 0x1, RZ ;  /* 0x0000000176027810 */ /* 0x040fe40007ffe0ff */
[----:B------:R-:W-:Y:S02]  /*6270*/  LOP3.LUT R3, R118, 0x1, RZ, 0xc0, !PT ;  /* 0x0000000176037812 */ /* 0x000fe400078ec0ff */
[----:B------:R-:W-:Y:S01]  /*6280*/  ISETP.GE.AND P0, PT, R2, UR4, PT ;  /* 0x0000000402007c0c */ /* 0x000fe2000bf06270 */
[----:B------:R-:W-:-:S12]  /*6290*/  IMAD.MOV.U32 R118, RZ, RZ, R2 ;  /* 0x000000ffff767224 */ /* 0x000fd800078e0002 */
[----:B------:R-:W-:Y:S05]  /*62a0*/  @P0 BRA `(.L_x_65) ;  /* 0x0000002400b00947 */ /* 0x000fea0003800000 */
[----:B------:R-:W1:Y:S01]  /*62b0*/  S2R R73, SR_TID.X ;  /* 0x0000000000497919 */ /* 0x000e620000002100 */
[----:B------:R-:W2:Y:S01]  /*62c0*/  S2UR UR6, SR_CTAID.Y ;  /* 0x00000000000679c3 */ /* 0x000ea20000002600 */
[----:B------:R-:W-:Y:S01]  /*62d0*/  VIADD R2, R77, 0x7 ;  /* 0x000000074d027836 */ /* 0x000fe20000000000 */
[----:B------:R-:W-:Y:S04]  /*62e0*/  BSSY.RECONVERGENT B0, `(.L_x_66) ;  /* 0x0000053000007945 */ /* 0x000fe80003800200 */
[----:B------:R-:W-:Y:S01]  /*62f0*/  ISETP.GE.AND P0, PT, R2, UR17, PT ;  /* 0x0000001102007c0c */ /* 0x000fe2000bf06270 */
[----:B--2---:R-:W-:Y:S01]  /*6300*/  USHF.L.U32 UR6, UR6, 0x7, URZ ;  /* 0x0000000706067899 */ /* 0x004fe200080006ff */
[----:B-1----:R-:W-:-:S05]  /*6310*/  SHF.R.U32.HI R2, RZ, 0x1, R73 ;  /* 0x00000001ff027819 */ /* 0x002fca0000011649 */
[----:B------:R-:W-:-:S04]  /*6320*/  LOP3.LUT R30, R2, UR6, RZ, 0xfc, !PT ;  /* 0x00000006021e7c12 */ /* 0x000fc8000f8efcff */
[----:B------:R-:W-:-:S13]  /*6330*/  ISETP.GE.OR P0, PT, R30, UR15, P0 ;  /* 0x0000000f1e007c0c */ /* 0x000fda0008706670 */
[----:B------:R-:W1:Y:S01]  /*6340*/  @!P0 S2R R29, SR_CgaCtaId ;  /* 0x00000000001d8919 */ /* 0x000e620000008800 */
[----:B------:R-:W-:Y:S02]  /*6350*/  @!P0 MOV R28, 0x400 ;  /* 0x00000400001c8802 */ /* 0x000fe40000000f00 */
[----:B------:R-:W-:Y:S01]  /*6360*/  @!P0 LOP3.LUT R72, R3, 0x1, RZ, 0x3c, !PT ;  /* 0x0000000103488812 */ /* 0x000fe200078e3cff */
[----:B------:R-:W2:Y:S01]  /*6370*/  @!P0 S2R R31, SR_SWINHI ;  /* 0x00000000001f8919 */ /* 0x000ea20000002f00 */
[----:B-1----:R-:W-:-:S04]  /*6380*/  @!P0 LEA R76, R29, R28, 0x18 ;  /* 0x0000001c1d4c8211 */ /* 0x002fc800078ec0ff */
[----:B------:R-:W-:Y:S02]  /*6390*/  @!P0 MOV R28, R76 ;  /* 0x0000004c001c8202 */ /* 0x000fe40000000f00 */
[----:B--2---:R-:W-:Y:S01]  /*63a0*/  @!P0 MOV R29, R31 ;  /* 0x0000001f001d8202 */ /* 0x004fe20000000f00 */
[----:B------:R-:W-:Y:S02]  /*63b0*/  @!P0 IMAD.SHL.U32 R31, R73, 0x20, RZ ;  /* 0x00000020491f8824 */ /* 0x000fe400078e00ff */
[----:B------:R-:W-:-:S03]  /*63c0*/  @!P0 IMAD.WIDE.U32 R28, R72, 0x2800, R28 ;  /* 0x00002800481c8825 */ /* 0x000fc600078e001c */
[----:B------:R-:W-:Y:S01]  /*63d0*/  @!P0 LOP3.LUT R31, R31, 0x20, RZ, 0xc0, !PT ;  /* 0x000000201f1f8812 */ /* 0x000fe200078ec0ff */
[----:B------:R-:W-:Y:S02]  /*63e0*/  @!P0 VIADD R72, R113, 0x20 ;  /* 0x0000002071488836 */ /* 0x000fe40000000000 */
[----:B------:R-:W-:-:S03]  /*63f0*/  @!P0 IMAD.WIDE.U32 R28, R2, 0x50, R28 ;  /* 0x00000050021c8825 */ /* 0x000fc600078e001c */
[----:B------:R-:W-:-:S05]  /*6400*/  @!P0 IADD3 R28, P1, PT, R28, R31, RZ ;  /* 0x0000001f1c1c8210 */ /* 0x000fca0007f3e0ff */
[----:B------:R-:W-:-:S05]  /*6410*/  @!P0 IMAD.X R29, RZ, RZ, R29, P1 ;  /* 0x000000ffff1d8224 */ /* 0x000fca00008e061d */
[----:B------:R-:W-:Y:S02]  /*6420*/  @!P0 MOV R31, R28 ;  /* 0x0000001c001f8202 */ /* 0x000fe40000000f00 */
[----:B------:R-:W1:Y:S02]  /*6430*/  @!P0 LDC.64 R28, c[0x0][0x380] ;  /* 0x0000e000ff1c8b82 */ /* 0x000e640000000a00 */
[----:B-1----:R-:W-:-:S04]  /*6440*/  @!P0 IMAD.WIDE.U32 R28, R72, 0x2, R28 ;  /* 0x00000002481c8825 */ /* 0x002fc800078e001c */
[----:B------:R-:W-:Y:S01]  /*6450*/  VIADD R72, R77, 0xf ;  /* 0x0000000f4d487836 */ /* 0x000fe20000000000 */
[----:B------:R-:W-:Y:S01]  /*6460*/  @!PT LDS RZ, [RZ] ;  /* 0x00000000fffff984 */ /* 0x000fe20000000800 */
[----:B------:R-:W-:Y:S01]  /*6470*/  @!PT LDS RZ, [RZ] ;  /* 0x00000000fffff984 */ /* 0x000fe20000000800 */
[----:B------:R-:W-:Y:S01]  /*6480*/  @!PT LDS RZ, [RZ] ;  /* 0x00000000fffff984 */ /* 0x000fe20000000800 */
[----:B------:R1:W-:Y:S04]  /*6490*/  @!P0 LDGSTS.E.BYPASS.128 [R31], desc[UR8][R28.64] ;  /* 0x000000001c1f8fae */ /* 0x0003e8000b981808 */
[----:B------:R-:W-:Y:S01]  /*64a0*/  ISETP.GE.AND P0, PT, R72, UR17, PT ;  /* 0x0000001148007c0c */ /* 0x000fe2000bf06270 */
[----:B------:R-:W-:-:S03]  /*64b0*/  IMAD.SHL.U32 R72, R73, 0x10, RZ ;  /* 0x0000001049487824 */ /* 0x000fc600078e00ff */
[----:B------:R-:W-:-:S13]  /*64c0*/  ISETP.GE.OR P0, PT, R30, UR15, P0 ;  /* 0x0000000f1e007c0c */ /* 0x000fda0008706670 */
[----:B------:R-:W2:Y:S01]  /*64d0*/  @!P0 S2R R75, SR_CgaCtaId ;  /* 0x00000000004b8919 */ /* 0x000ea20000008800 */
[----:B------:R-:W-:Y:S01]  /*64e0*/  @!P0 MOV R30, 0x400 ;  /* 0x00000400001e8802 */ /* 0x000fe20000000f00 */
[----:B------:R-:W3:Y:S03]  /*64f0*/  @!P0 S2R R89, SR_SWINHI ;  /* 0x0000000000598919 */ /* 0x000ee60000002f00 */
[----:B--2---:R-:W-:Y:S01]  /*6500*/  @!P0 LEA R76, R75, R30, 0x18 ;  /* 0x0000001e4b4c8211 */ /* 0x004fe200078ec0ff */
[----:B------:R-:W-:Y:S01]  /*6510*/  VIADD R30, R112, 0x20 ;  /* 0x00000020701e7836 */ /* 0x000fe20000000000 */
[----:B------:R-:W-:Y:S02]  /*6520*/  @!P0 LOP3.LUT R75, R3, 0x1, RZ, 0x3c, !PT ;  /* 0x00000001034b8812 */ /* 0x000fe400078e3cff */
[----:B-1----:R-:W-:Y:S02]  /*6530*/  @!P0 MOV R28, R76 ;  /* 0x0000004c001c8202 */ /* 0x002fe40000000f00 */
[----:B---3--:R-:W-:-:S03]  /*6540*/  @!P0 MOV R29, R89 ;  /* 0x00000059001d8202 */ /* 0x008fc60000000f00 */
[----:B------:R-:W-:-:S04]  /*6550*/  @!P0 IMAD.WIDE.U32 R28, R75, 0x2800, R28 ;  /* 0x000028004b1c8825 */ /* 0x000fc800078e001c */
[----:B------:R-:W-:Y:S02]  /*6560*/  @!P0 VIADD R75, R114, 0x28 ;  /* 0x00000028724b8836 */ /* 0x000fe40000000000 */
[----:B------:R-:W-:Y:S01]  /*6570*/  @!P0 IMAD.WIDE.U32 R28, R2, 0x50, R28 ;  /* 0x00000050021c8825 */ /* 0x000fe200078e001c */
[----:B------:R-:W-:-:S04]  /*6580*/  @!P0 LEA R2, R73, 0x10, 0x5 ;  /* 0x0000001049028811 */ /* 0x000fc800078e28ff */
[----:B------:R-:W-:Y:S02]  /*6590*/  @!P0 LOP3.LUT R31, R2, 0x30, RZ, 0xc0, !PT ;  /* 0x00000030021f8812 */ /* 0x000fe400078ec0ff */
[----:B------:R-:W-:Y:S02]  /*65a0*/  LOP3.LUT R2, R72, 0x70, RZ, 0xc0, !PT ;  /* 0x0000007048027812 */ /* 0x000fe400078ec0ff */
[----:B------:R-:W-:-:S05]  /*65b0*/  @!P0 IADD3 R28, P1, PT, R28, R31, RZ ;  /* 0x0000001f1c1c8210 */ /* 0x000fca0007f3e0ff */
[----:B------:R-:W-:-:S05]  /*65c0*/  @!P0 IMAD.X R29, RZ, RZ, R29, P1 ;  /* 0x000000ffff1d8224 */ /* 0x000fca00008e061d */
[----:B------:R-:W-:Y:S02]  /*65d0*/  @!P0 MOV R31, R28 ;  /* 0x0000001c001f8202 */ /* 0x000fe40000000f00 */
[----:B------:R-:W1:Y:S02]  /*65e0*/  @!P0 LDC.64 R28, c[0x0][0x380] ;  /* 0x0000e000ff1c8b82 */ /* 0x000e640000000a00 */
[----:B-1----:R-:W-:Y:S02]  /*65f0*/  @!P0 IMAD.WIDE.U32 R28, R75, 0x2, R28 ;  /* 0x000000024b1c8825 */ /* 0x002fe400078e001c */
[----:B------:R-:W1:Y:S03]  /*6600*/  S2R R75, SR_CTAID.X ;  /* 0x00000000004b7919 */ /* 0x000e660000002500 */
[----:B------:R2:W-:Y:S01]  /*6610*/  @!P0 LDGSTS.E.BYPASS.128 [R31], desc[UR8][R28.64] ;  /* 0x000000001c1f8fae */ /* 0x0005e2000b981808 */
[----:B-1----:R-:W-:-:S05]  /*6620*/  IMAD R2, R75, 0x80, R2 ;  /* 0x000000804b027824 */ /* 0x002fca00078e0202 */
[----:B------:R-:W-:-:S04]  /*6630*/  ISETP.GE.AND P0, PT, R2, UR16, PT ;  /* 0x0000001002007c0c */ /* 0x000fc8000bf06270 */
[----:B------:R-:W-:-:S13]  /*6640*/  ISETP.GE.OR P0, PT, R30, UR17, P0 ;  /* 0x000000111e007c0c */ /* 0x000fda0008706670 */
[----:B--2---:R-:W-:Y:S05]  /*6650*/  @P0 BRA `(.L_x_67) ;  /* 0x00000000006c0947 */ /* 0x004fea0003800000 */
[----:B------:R-:W2:Y:S01]  /*6660*/  LDL R74, [R1+0x24] ;  /* 0x00002400014a7983 */ /* 0x000ea20000100800 */
[----:B------:R-:W1:Y:S01]  /*6670*/  LDC.64 R28, c[0x0][0x390] ;  /* 0x0000e400ff1c7b82 */ /* 0x000e620000000a00 */
[----:B------:R-:W-:-:S05]  /*6680*/  SHF.R.U32.HI R0, RZ, 0x7, R30 ;  /* 0x00000007ff007819 */ /* 0x000fca000001161e */
[----:B--2---:R-:W-:-:S04]  /*6690*/  IMAD R31, R0, UR14, R74 ;  /* 0x0000000e001f7c24 */ /* 0x004fc8000f8e024a */
[----:B-1----:R-:W-:-:S05]  /*66a0*/  IMAD.WIDE R28, R31, 0x2, R28 ;  /* 0x000000021f1c7825 */ /* 0x002fca00078e021c */
[----:B------:R1:W2:Y:S02]  /*66b0*/  LDG.E.U16.CONSTANT R0, desc[UR8][R28.64] ;  /* 0x000000081c007981 */ /* 0x0002a4000c1e9500 */
[----:B-1----:R-:W-:-:S04]  /*66c0*/  IADD3 R28, P0, PT, R78, UR10, RZ ;  /* 0x0000000a4e1c7c10 */ /* 0x002fc8000ff1e0ff */
[----:B------:R-:W-:-:S05]  /*66d0*/  LEA.HI.X.SX32 R29, R78, UR11, 0x1, P0 ;  /* 0x0000000b4e1d7c11 */ /* 0x000fca00080f0eff */
[----:B------:R1:W3:Y:S01]  /*66e0*/  LDG.E.U8.CONSTANT R30, desc[UR8][R28.64] ;  /* 0x000000081c1e7981 */ /* 0x0002e2000c1e9100 */
[----:B------:R-:W4:Y:S01]  /*66f0*/  S2UR UR7, SR_CgaCtaId ;  /* 0x00000000000779c3 */ /* 0x000f220000008800 */
[----:B------:R-:W-:Y:S01]  /*6700*/  UMOV UR6, 0x400 ;  /* 0x0000040000067882 */ /* 0x000fe20000000000 */
[----:B------:R-:W-:Y:S01]  /*6710*/  LOP3.LUT R75, R3, 0x1, RZ, 0x3c, !PT ;  /* 0x00000001034b7812 */ /* 0x000fe200078e3cff */
[----:B------:R-:W-:Y:S01]  /*6720*/  UIADD3 UR6, UPT, UPT, UR6, 0x5000, URZ ;  /* 0x0000500006067890 */ /* 0x000fe2000fffe0ff */
[----:B-1----:R-:W-:Y:S01]  /*6730*/  SHF.R.U32.HI R29, RZ, 0x3, R73 ;  /* 0x00000003ff1d7819 */ /* 0x002fe20000011649 */
[----:B------:R-:W-:Y:S02]  /*6740*/  IMAD.SHL.U32 R73, R73, 0x20, RZ ;  /* 0x0000002049497824 */ /* 0x000fe400078e00ff */
[----:B----4-:R-:W-:Y:S01]  /*6750*/  ULEA UR6, UR7, UR6, 0x18 ;  /* 0x0000000607067291 */ /* 0x010fe2000f8ec0ff */
[----:B--2---:R-:W-:Y:S02]  /*6760*/  IMAD.U32 R0, R0, 0x10000, RZ ;  /* 0x0001000000007824 */ /* 0x004fe400078e00ff */
[----:B---3--:R-:W-:-:S06]  /*6770*/  IMAD.SHL.U32 R31, R30, 0x4, RZ ;  /* 0x000000041e1f7824 */ /* 0x008fcc00078e00ff */
[----:B------:R-:W1:Y:S02]  /*6780*/  LDC R31, c[0x3][R31] ;  /* 0x00c000001f1f7b82 */ /* 0x000e640000000800 */
[----:B-1----:R-:W-:Y:S01]  /*6790*/  FMUL R30, R31, R0 ;  /* 0x000000001f1e7220 */ /* 0x002fe20000400000 */
[----:B------:R-:W-:-:S04]  /*67a0*/  IMAD.U32 R0, RZ, RZ, UR6 ;  /* 0x00000006ff007e24 */ /* 0x000fc8000f8e00ff */
[----:B------:R-:W-:Y:S01]  /*67b0*/  F2FP.BF16.F32.PACK_AB R28, RZ, R30 ;  /* 0x0000001eff1c723e */ /* 0x000fe200000010ff */
[----:B------:R-:W-:-:S04]  /*67c0*/  IMAD R30, R75, 0x2200, R0 ;  /* 0x000022004b1e7824 */ /* 0x000fc800078e0200 */
[----:B------:R-:W-:Y:S01]  /*67d0*/  IMAD R29, R29, 0x110, R30 ;  /* 0x000001101d1d7824 */ /* 0x000fe200078e021e */
[----:B------:R-:W-:-:S05]  /*67e0*/  LOP3.LUT R30, R73, 0xe0, RZ, 0xc0, !PT ;  /* 0x000000e0491e7812 */ /* 0x000fca00078ec0ff */
[----:B------:R-:W-:-:S05]  /*67f0*/  IMAD.IADD R29, R30, 0x1, R29 ;  /* 0x000000011e1d7824 */ /* 0x000fca00078e021d */
[----:B------:R1:W-:Y:S02]  /*6800*/  STS.U16 [R29], R28 ;  /* 0x0000001c1d007388 */ /* 0x0003e40000000400 */
.L_x_67:
[----:B------:R-:W-:Y:S05]  /*6810*/  BSYNC.RECONVERGENT B0 ;  /* 0x0000000000007941 */ /* 0x000fea0003800200 */
.L_x_66:
[----:B-1----:R-:W-:Y:S01]  /*6820*/  VIADD R28, R2, 0x1 ;  /* 0x00000001021c7836 */ /* 0x002fe20000000000 */
[----:B------:R-:W-:Y:S01]  /*6830*/  BSSY.RECONVERGENT B0, `(.L_x_68) ;  /* 0x0000021000007945 */ /* 0x000fe20003800200 */
[----:B------:R-:W-:-:S03]  /*6840*/  VIADD R30, R111, 0x20 ;  /* 0x000000206f1e7836 */ /* 0x000fc60000000000 */
[----:B------:R-:W-:-:S04]  /*6850*/  ISETP.GE.AND P0, PT, R28, UR16, PT ;  /* 0x000000101c007c0c */ /* 0x000fc8000bf06270 */
[----:B------:R-:W-:-:S13]  /*6860*/  ISETP.GE.OR P0, PT, R30, UR17, P0 ;  /* 0x000000111e007c0c */ /* 0x000fda0008706670 */
[----:B------:R-:W-:Y:S05]  /*6870*/  @P0 BRA `(.L_x_69) ;  /* 0x0000000000700947 */ /* 0x000fea0003800000 */
[----:B------:R-:W2:Y:S01]  /*6880*/  LDL R31, [R1+0x20] ;  /* 0x00002000011f7983 */ /* 0x000ea20000100800 */
[----:B------:R-:W1:Y:S01]  /*6890*/  LDC.64 R28, c[0x0][0x390] ;  /* 0x0000e400ff1c7b82 */ /* 0x000e620000000a00 */
[----:B------:R-:W-:Y:S01]  /*68a0*/  SHF.R.U32.HI R0, RZ, 0x7, R30 ;  /* 0x00000007ff007819 */ /* 0x000fe2000001161e */
[----:B------:R-:W-:-:S04]  /*68b0*/  VIADD R30, R110, 0x1 ;  /* 0x000000016e1e7836 */ /* 0x000fc80000000000 */
        /* <DEDUP_REMOVED lines=10> */
[----:B------:R-:W-:-:S03]  /*6960*/  SHF.R.U32.HI R74, RZ, 0x7, R72 ;  /* 0x00000007ff4a7819 */ /* 0x000fc60000011648 */
[----:B----4-:R-:W-:Y:S01]  /*6970*/  ULEA UR6, UR7, UR6, 0x18 ;  /* 0x0000000607067291 */ /* 0x010fe2000f8ec0ff */
[----:B--2---:R-:W-:-:S05]  /*6980*/  IMAD.U32 R31, R0, 0x10000, RZ ;  /* 0x00010000001f7824 */ /* 0x004fca00078e00ff */
[----:B------:R-:W-:-:S05]  /*6990*/  MOV R0, UR6 ;  /* 0x0000000600007c02 */ /* 0x000fca0008000f00 */
[----:B-1----:R-:W-:-:S04]  /*69a0*/  IMAD R29, R73, 0x2200, R0 ;  /* 0x00002200491d7824 */ /* 0x002fc800078e0200 */
[----:B------:R-:W-:Y:S02]  /*69b0*/  IMAD R29, R74, 0x110, R29 ;  /* 0x000001104a1d7824 */ /* 0x000fe400078e021d */
[----:B---3--:R-:W-:-:S06]  /*69c0*/  IMAD.SHL.U32 R30, R30, 0x4, RZ ;  /* 0x000000041e1e7824 */ /* 0x008fcc00078e00ff */
[----:B------:R-:W1:Y:S02]  /*69d0*/  LDC R30, c[0x3][R30] ;  /* 0x00c000001e1e7b82 */ /* 0x000e640000000800 */
[----:B-1----:R-:W-:-:S05]  /*69e0*/  FMUL R31, R30, R31 ;  /* 0x0000001f1e1f7220 */ /* 0x002fca0000400000 */
[----:B------:R-:W-:Y:S02]  /*69f0*/  F2FP.BF16.F32.PACK_AB R28, RZ, R31 ;  /* 0x0000001fff1c723e */ /* 0x000fe400000010ff */
[----:B------:R-:W-:-:S04]  /*6a00*/  LEA R31, R72, 0x2, 0x1 ;  /* 0x00000002481f7811 */ /* 0x000fc800078e08ff */
[----:B------:R-:W-:-:S05]  /*6a10*/  LOP3.LUT R74, R31, 0xe2, RZ, 0xc0, !PT ;  /* 0x000000e21f4a7812 */ /* 0x000fca00078ec0ff */
[----:B------:R-:W-:-:S05]  /*6a20*/  IMAD.IADD R29, R74, 0x1, R29 ;  /* 0x000000014a1d7824 */ /* 0x000fca00078e021d */
[----:B------:R1:W-:Y:S02]  /*6a30*/  STS.U16 [R29], R28 ;  /* 0x0000001c1d007388 */ /* 0x0003e40000000400 */
.L_x_69:
[----:B------:R-:W-:Y:S05]  /*6a40*/  BSYNC.RECONVERGENT B0 ;  /* 0x0000000000007941 */ /* 0x000fea0003800200 */
.L_x_68:
        /* <DEDUP_REMOVED lines=8> */
[----:B------:R-:W-:-:S05]  /*6ad0*/  SHF.R.U32.HI R0, RZ, 0x7, R30 ;  /* 0x00000007ff007819 */ /* 0x000fca000001161e */
[----:B--2---:R-:W-:Y:S02]  /*6ae0*/  IMAD R31, R0, UR14, R31 ;  /* 0x0000000e001f7c24 */ /* 0x004fe4000f8e021f */
[----:B------:R-:W-:Y:S02]  /*6af0*/  VIADD R0, R108, 0x2 ;  /* 0x000000026c007836 */ /* 0x000fe40000000000 */
[----:B-1----:R-:W-:-:S03]  /*6b00*/  IMAD.WIDE R28, R31, 0x2, R28 ;  /* 0x000000021f1c7825 */ /* 0x002fc600078e021c */
[----:B------:R-:W-:-:S03]  /*6b10*/  IADD3 R30, P0, PT, R0, UR10, RZ ;  /* 0x0000000a001e7c10 */ /* 0x000fc6000ff1e0ff */
[----:B------:R-:W2:Y:S01]  /*6b20*/  LDG.E.U16.CONSTANT R28, desc[UR8][R28.64] ;  /* 0x000000081c1c7981 */ /* 0x000ea2000c1e9500 */
[----:B------:R-:W-:-:S05]  /*6b30*/  LEA.HI.X.SX32 R31, R0, UR11, 0x1, P0 ;  /* 0x0000000b001f7c11 */ /* 0x000fca00080f0eff */
[----:B------:R1:W3:Y:S01]  /*6b40*/  LDG.E.U8.CONSTANT R30, desc[UR8][R30.64] ;  /* 0x000000081e1e7981 */ /* 0x0002e2000c1e9100 */
[----:B------:R-:W4:Y:S01]  /*6b50*/  S2UR UR7, SR_CgaCtaId ;  /* 0x00000000000779c3 */ /* 0x000f220000008800 */
[----:B------:R-:W-:Y:S02]  /*6b60*/  UMOV UR6, 0x400 ;  /* 0x0000040000067882 */ /* 0x000fe40000000000 */
[----:B------:R-:W-:Y:S01]  /*6b70*/  UIADD3 UR6, UPT, UPT, UR6, 0x5000, URZ ;  /* 0x0000500006067890 */ /* 0x000fe2000fffe0ff */
[----:B-1----:R-:W-:-:S03]  /*6b80*/  LOP3.LUT R31, R3, 0x1, RZ, 0x3c, !PT ;  /* 0x00000001031f7812 */ /* 0x002fc600078e3cff */
[----:B----4-:R-:W-:Y:S01]  /*6b90*/  ULEA UR6, UR7, UR6, 0x18 ;  /* 0x0000000607067291 */ /* 0x010fe2000f8ec0ff */
[----:B---3--:R-:W-:-:S06]  /*6ba0*/  IMAD.SHL.U32 R73, R30, 0x4, RZ ;  /* 0x000000041e497824 */ /* 0x008fcc00078e00ff */
[----:B------:R-:W1:Y:S01]  /*6bb0*/  LDC R73, c[0x3][R73] ;  /* 0x00c0000049497b82 */ /* 0x000e620000000800 */
[----:B--2---:R-:W-:Y:S02]  /*6bc0*/  IMAD.U32 R0, R28, 0x10000, RZ ;  /* 0x000100001c007824 */ /* 0x004fe400078e00ff */
[----:B------:R-:W-:Y:S02]  /*6bd0*/  VIADD R28, R72, 0x2 ;  /* 0x00000002481c7836 */ /* 0x000fe40000000000 */
[----:B-1----:R-:W-:-:S05]  /*6be0*/  FMUL R0, R73, R0 ;  /* 0x0000000049007220 */ /* 0x002fca0000400000 */
[----:B------:R-:W-:Y:S01]  /*6bf0*/  F2FP.BF16.F32.PACK_AB R29, RZ, R0 ;  /* 0x00000000ff1d723e */ /* 0x000fe200000010ff */
[----:B------:R-:W-:-:S04]  /*6c00*/  IMAD.U32 R0, RZ, RZ, UR6 ;  /* 0x00000006ff007e24 */ /* 0x000fc8000f8e00ff */
[----:B------:R-:W-:Y:S01]  /*6c10*/  IMAD R30, R31, 0x2200, R0 ;  /* 0x000022001f1e7824 */ /* 0x000fe200078e0200 */
[----:B------:R-:W-:Y:S01]  /*6c20*/  SHF.R.U32.HI R31, RZ, 0x7, R28 ;  /* 0x00000007ff1f7819 */ /* 0x000fe2000001161c */
[----:B------:R-:W-:-:S04]  /*6c30*/  IMAD.SHL.U32 R28, R28, 0x2, RZ ;  /* 0x000000021c1c7824 */ /* 0x000fc800078e00ff */
[----:B------:R-:W-:Y:S01]  /*6c40*/  IMAD R30, R31, 0x110, R30 ;  /* 0x000001101f1e7824 */ /* 0x000fe200078e021e */
[----:B------:R-:W-:-:S05]  /*6c50*/  LOP3.LUT R31, R28, 0xe4, RZ, 0xc0, !PT ;  /* 0x000000e41c1f7812 */ /* 0x000fca00078ec0ff */
[----:B------:R-:W-:-:S05]  /*6c60*/  IMAD.IADD R30, R31, 0x1, R30 ;  /* 0x000000011f1e7824 */ /* 0x000fca00078e021e */
[----:B------:R1:W-:Y:S02]  /*6c70*/  STS.U16 [R30], R29 ;  /* 0x0000001d1e007388 */ /* 0x0003e40000000400 */
.L_x_71:
[----:B------:R-:W-:Y:S05]  /*6c80*/  BSYNC.RECONVERGENT B0 ;  /* 0x0000000000007941 */ /* 0x000fea0003800200 */
.L_x_70:
[----:B------:R-:W-:Y:S01]  /*6c90*/  VIADD R28, R2, 0x3 ;  /* 0x00000003021c7836 */ /* 0x000fe20000000000 */
[----:B------:R-:W-:Y:S01]  /*6ca0*/  BSSY.RECONVERGENT B0, `(.L_x_72) ;  /* 0x0000022000007945 */ /* 0x000fe20003800200 */
[----:B-1----:R-:W-:-:S03]  /*6cb0*/  VIADD R30, R107, 0x20 ;  /* 0x000000206b1e7836 */ /* 0x002fc60000000000 */
        /* <DEDUP_REMOVED lines=32> */
.L_x_73:
[----:B------:R-:W-:Y:S05]  /*6ec0*/  BSYNC.RECONVERGENT B0 ;  /* 0x0000000000007941 */ /* 0x000fea0003800200 */
.L_x_72:
        /* <DEDUP_REMOVED lines=9> */
[----:B--2---:R-:W-:Y:S01]  /*6f60*/  IMAD R31, R0, UR14, R31 ;  /* 0x0000000e001f7c24 */ /* 0x004fe2000f8e021f */
[----:B------:R-:W-:-:S03]  /*6f70*/  IADD3 R0, PT, PT, R104, 0x4, RZ ;  /* 0x0000000468007810 */ /* 0x000fc60007ffe0ff */
[----:B-1----:R-:W-:Y:S01]  /*6f80*/  IMAD.WIDE R28, R31, 0x2, R28 ;  /* 0x000000021f1c7825 */ /* 0x002fe200078e021c */
[----:B------:R-:W-:-:S04]  /*6f90*/  IADD3 R30, P0, PT, R0, UR10, RZ ;  /* 0x0000000a001e7c10 */ /* 0x000fc8000ff1e0ff */
[----:B------:R-:W-:Y:S01]  /*6fa0*/  LEA.HI.X.SX32 R31, R0, UR11, 0x1, P0 ;  /* 0x0000000b001f7c11 */ /* 0x000fe200080f0eff */
[----:B------:R-:W2:Y:S04]  /*6fb0*/  LDG.E.U16.CONSTANT R28, desc[UR8][R28.64] ;  /* 0x000000081c1c7981 */ /* 0x000ea8000c1e9500 */
        /* <DEDUP_REMOVED lines=20> */
.L_x_75:
[----:B------:R-:W-:Y:S05]  /*7100*/  BSYNC.RECONVERGENT B0 ;  /* 0x0000000000007941 */ /* 0x000fea0003800200 */
.L_x_74:
        /* <DEDUP_REMOVED lines=35> */
.L_x_77:
[----:B------:R-:W-:Y:S05]  /*7340*/  BSYNC.RECONVERGENT B0 ;  /* 0x0000000000007941 */ /* 0x000fea0003800200 */
.L_x_76:
        /* <DEDUP_REMOVED lines=23> */
[----:B--2---:R-:W-:Y:S01]  /*74c0*/  IMAD.U32 R0, R28, 0x10000, RZ ;  /* 0x000100001c007824 */ /* 0x004fe200078e00ff */
[----:B------:R-:W-:-:S03]  /*74d0*/  IADD3 R28, PT, PT, R72, 0x6, RZ ;  /* 0x00000006481c7810 */ /* 0x000fc60007ffe0ff */
        /* <DEDUP_REMOVED lines=10> */
.L_x_79:
[----:B------:R-:W-:Y:S05]  /*7580*/  BSYNC.RECONVERGENT B0 ;  /* 0x0000000000007941 */ /* 0x000fea0003800200 */
.L_x_78:
        /* <DEDUP_REMOVED lines=35> */
.L_x_81:
[----:B------:R-:W-:Y:S05]  /*77c0*/  BSYNC.RECONVERGENT B0 ;  /* 0x0000000000007941 */ /* 0x000fea0003800200 */
.L_x_80:
[----:B------:R-:W-:Y:S01]  /*77d0*/  VIADD R28, R2, 0x8 ;  /* 0x00000008021c7836 */ /* 0x000fe20000000000 */
[----:B------:R-:W-:Y:S01]  /*77e0*/  BSSY.RECONVERGENT B0, `(.L_x_82) ;  /* 0x000002f000007945 */ /* 0x000fe20003800200 */
[----:B-1----:R-:W-:-:S03]  /*77f0*/  VIADD R30, R93, 0x20 ;  /* 0x000000205d1e7836 */ /* 0x002fc60000000000 */
[----:B------:R-:W-:Y:S01]  /*7800*/  ISETP.GE.AND P0, PT, R28, UR16, PT ;  /* 0x000000101c007c0c */ /* 0x000fe2000bf06270 */
[----:B------:R-:W-:-:S03]  /*7810*/  VIADD R28, R2, 0x9 ;  /* 0x00000009021c7836 */ /* 0x000fc60000000000 */
[----:B------:R-:W-:Y:S02]  /*7820*/  ISETP.GE.OR P0, PT, R30, UR17, P0 ;  /* 0x000000111e007c0c */ /* 0x000fe40008706670 */
[----:B------:R-:W-:Y:S01]  /*7830*/  ISETP.GE.AND P6, PT, R28, UR16, PT ;  /* 0x000000101c007c0c */ /* 0x000fe2000bfc6270 */
[----:B------:R-:W-:-:S05]  /*7840*/  VIADD R28, R2, 0xa ;  /* 0x0000000a021c7836 */ /* 0x000fca0000000000 */
[----:B------:R-:W-:Y:S01]  /*7850*/  ISETP.GE.AND P5, PT, R28, UR16, PT ;  /* 0x000000101c007c0c */ /* 0x000fe2000bfa6270 */
[----:B------:R-:W-:-:S05]  /*7860*/  VIADD R28, R2, 0xb ;  /* 0x0000000b021c7836 */ /* 0x000fca0000000000 */
[----:B------:R-:W-:Y:S01]  /*7870*/  ISETP.GE.AND P4, PT, R28, UR16, PT ;  /* 0x000000101c007c0c */ /* 0x000fe2000bf86270 */
[----:B------:R-:W-:-:S05]  /*7880*/  VIADD R28, R2, 0xc ;  /* 0x0000000c021c7836 */ /* 0x000fca0000000000 */
[----:B------:R-:W-:Y:S01]  /*7890*/  ISETP.GE.AND P3, PT, R28, UR16, PT ;  /* 0x000000101c007c0c */ /* 0x000fe2000bf66270 */
[----:B------:R-:W-:-:S05]  /*78a0*/  VIADD R28, R2, 0xd ;  /* 0x0000000d021c7836 */ /* 0x000fca0000000000 */
[----:B------:R-:W-:Y:S01]  /*78b0*/  ISETP.GE.AND P2, PT, R28, UR16, PT ;  /* 0x000000101c007c0c */ /* 0x000fe2000bf46270 */
[C---:B------:R-:W-:Y:S02]  /*78c0*/  VIADD R28, R2.reuse, 0xe ;  /* 0x0000000e021c7836 */ /* 0x040fe40000000000 */
[----:B------:R-:W-:-:S03]  /*78d0*/  VIADD R2, R2, 0xf ;  /* 0x0000000f02027836 */ /* 0x000fc60000000000 */
[----:B------:R-:W-:Y:S01]  /*78e0*/  ISETP.GE.AND P1, PT, R28, UR16, PT ;  /* 0x000000101c007c0c */ /* 0x000fe2000bf26270 */
[----:B------:R-:W-:-:S12]  /*78f0*/  @P0 BRA `(.L_x_83) ;  /* 0x0000000000740947 */ /* 0x000fd80003800000 */
        /* <DEDUP_REMOVED lines=15> */
[----:B---3--:R-:W-:-:S06]  /*79f0*/  SHF.L.U32 R73, R30, 0x2, RZ ;  /* 0x000000021e497819 */ /* 0x008fcc00000006ff */
        /* <DEDUP_REMOVED lines=13> */
.L_x_83:
[----:B------:R-:W-:Y:S05]  /*7ad0*/  BSYNC.RECONVERGENT B0 ;  /* 0x0000000000007941 */ /* 0x000fea0003800200 */
.L_x_82:
[----:B------:R-:W-:Y:S01]  /*7ae0*/  ISETP.GE.AND P0, PT, R2, UR16, PT ;  /* 0x0000001002007c0c */ /* 0x000fe2000bf06270 */
[----:B------:R-:W-:Y:S01]  /*7af0*/  VIADD R2, R91, 0x20 ;  /* 0x000000205b027836 */ /* 0x000fe20000000000 */
[----:B------:R-:W-:Y:S04]  /*7b00*/  BSSY.RECONVERGENT B0, `(.L_x_84) ;  /* 0x0000020000007945 */ /* 0x000fe80003800200 */
[----:B------:R-:W-:-:S13]  /*7b10*/  ISETP.GE.OR P6, PT, R2, UR17, P6 ;  /* 0x0000001102007c0c */ /* 0x000fda000b7c6670 */
[----:B------:R-:W-:Y:S05]  /*7b20*/  @P6 BRA `(.L_x_85) ;  /* 0x0000000000746947 */ /* 0x000fea0003800000 */
[----:B-1----:R-:W2:Y:S01]  /*7b30*/  LDL R30, [R1] ;  /* 0x00000000011e7983 */ /* 0x002ea20000100800 */
        /* <DEDUP_REMOVED lines=17> */
[----:B------:R-:W-:-:S05]  /*7c50*/  VIADD R28, R72, 0x9 ;  /* 0x00000009481c7836 */ /* 0x000fca0000000000 */
[----:B------:R-:W-:Y:S01]  /*7c60*/  SHF.R.U32.HI R30, RZ, 0x7, R28 ;  /* 0x00000007ff1e7819 */ /* 0x000fe2000001161c */
[----:B------:R-:W-:-:S05]  /*7c70*/  IMAD.SHL.U32 R28, R28, 0x2, RZ ;  /* 0x000000021c1c7824 */ /* 0x000fca00078e00ff */
[----:B------:R-:W-:Y:S01]  /*7c80*/  LOP3.LUT R28, R28, 0xf2, RZ, 0xc0, !PT ;  /* 0x000000f21c1c7812 */ /* 0x000fe200078ec0ff */
[----:B-1----:R-:W-:Y:S01]  /*7c90*/  FMUL R2, R73, R0 ;  /* 0x0000000049027220 */ /* 0x002fe20000400000 */
[----:B------:R-:W-:-:S04]  /*7ca0*/  IMAD.U32 R0, RZ, RZ, UR6 ;  /* 0x00000006ff007e24 */ /* 0x000fc8000f8e00ff */
[----:B------:R-:W-:-:S04]  /*7cb0*/  IMAD R29, R31, 0x2200, R0 ;  /* 0x000022001f1d7824 */ /* 0x000fc800078e0200 */
[----:B------:R-:W-:Y:S01]  /*7cc0*/  IMAD R29, R30, 0x110, R29 ;  /* 0x000001101e1d7824 */ /* 0x000fe200078e021d */
[----:B------:R-:W-:-:S03]  /*7cd0*/  F2FP.BF16.F32.PACK_AB R2, RZ, R2 ;  /* 0x00000002ff02723e */ /* 0x000fc600000010ff */
[----:B------:R-:W-:-:S05]  /*7ce0*/  IMAD.IADD R29, R28, 0x1, R29 ;  /* 0x000000011c1d7824 */ /* 0x000fca00078e021d */
[----:B------:R2:W-:Y:S02]  /*7cf0*/  STS.U16 [R29], R2 ;  /* 0x000000021d007388 */ /* 0x0005e40000000400 */
.L_x_85:
[----:B------:R-:W-:Y:S05]  /*7d00*/  BSYNC.RECONVERGENT B0 ;  /* 0x0000000000007941 */ /* 0x000fea0003800200 */
.L_x_84:
[----:B------:R-:W-:Y:S01]  /*7d10*/  VIADD R31, R87, 0x20 ;  /* 0x00000020571f7836 */ /* 0x000fe20000000000 */
[----:B------:R-:W-:Y:S01]  /*7d20*/  BSSY.RECONVERGENT B0, `(.L_x_86) ;  /* 0x0000021000007945 */ /* 0x000fe20003800200 */
[----:B--2---:R-:W-:-:S03]  /*7d30*/  VIADD R2, R117, 0x20 ;  /* 0x0000002075027836 */ /* 0x004fc60000000000 */
[----:B------:R-:W-:Y:S02]  /*7d40*/  ISETP.GE.OR P5, PT, R31, UR17, P5 ;  /* 0x000000111f007c0c */ /* 0x000fe4000afa6670 */
[----:B------:R-:W-:-:S11]  /*7d50*/  ISETP.GE.OR P4, PT, R2, UR17, P4 ;  /* 0x0000001102007c0c */ /* 0x000fd6000a786670 */
[----:B------:R-:W-:Y:S05]  /*7d60*/  @P5 BRA `(.L_x_87) ;  /* 0x0000000000705947 */ /* 0x000fea0003800000 */
[----:B-1----:R-:W1:Y:S01]  /*7d70*/  LDC.64 R28, c[0x0][0x390] ;  /* 0x0000e400ff1c7b82 */ /* 0x002e620000000a00 */
[----:B------:R-:W-:Y:S01]  /*7d80*/  SHF.R.U32.HI R31, RZ, 0x7, R31 ;  /* 0x00000007ff1f7819 */ /* 0x000fe2000001161f */
[----:B------:R-:W-:-:S04]  /*7d90*/  VIADD R0, R86, 0xa ;  /* 0x0000000a56007836 */ /* 0x000fc80000000000 */
[----:B------:R-:W-:Y:S01]  /*7da0*/  IMAD R31, R31, UR14, R124 ;  /* 0x0000000e1f1f7c24 */ /* 0x000fe2000f8e027c */
[----:B------:R-:W-:-:S03]  /*7db0*/  IADD3 R30, P5, PT, R0, UR10, RZ ;  /* 0x0000000a001e7c10 */ /* 0x000fc6000ffbe0ff */
[----:B-1----:R-:W-:Y:S01]  /*7dc0*/  IMAD.WIDE R28, R31, 0x2, R28 ;  /* 0x000000021f1c7825 */ /* 0x002fe200078e021c */
[----:B------:R-:W-:-:S05]  /*7dd0*/  LEA.HI.X.SX32 R31, R0, UR11, 0x1, P5 ;  /* 0x0000000b001f7c11 */ /* 0x000fca000a8f0eff */
[----:B------:R1:W2:Y:S04]  /*7de0*/  LDG.E.U8.CONSTANT R30, desc[UR8][R30.64] ;  /* 0x000000081e1e7981 */ /* 0x0002a8000c1e9100 */
[----:B------:R-:W3:Y:S01]  /*7df0*/  LDG.E.U16.CONSTANT R28, desc[UR8][R28.64] ;  /* 0x000000081c1c7981 */ /* 0x000ee2000c1e9500 */
[----:B------:R-:W4:Y:S01]  /*7e00*/  S2UR UR7, SR_CgaCtaId ;  /* 0x00000000000779c3 */ /* 0x000f220000008800 */
[----:B------:R-:W-:Y:S02]  /*7e10*/  UMOV UR6, 0x400 ;  /* 0x0000040000067882 */ /* 0x000fe40000000000 */
[----:B------:R-:W-:Y:S01]  /*7e20*/  UIADD3 UR6, UPT, UPT, UR6, 0x5000, URZ ;  /* 0x0000500006067890 */ /* 0x000fe2000fffe0ff */
[----:B-1----:R-:W-:-:S03]  /*7e30*/  LOP3.LUT R31, R3, 0x1, RZ, 0x3c, !PT ;  /* 0x00000001031f7812 */ /* 0x002fc600078e3cff */
[----:B----4-:R-:W-:Y:S01]  /*7e40*/  ULEA UR6, UR7, UR6, 0x18 ;  /* 0x0000000607067291 */ /* 0x010fe2000f8ec0ff */
[----:B--2---:R-:W-:Y:S02]  /*7e50*/  IMAD.SHL.U32 R73, R30, 0x4, RZ ;  /* 0x000000041e497824 */ /* 0x004fe400078e00ff */
[----:B---3--:R-:W-:-:S04]  /*7e60*/  IMAD.U32 R0, R28, 0x10000, RZ ;  /* 0x000100001c007824 */ /* 0x008fc800078e00ff */
[----:B------:R-:W1:Y:S01]  /*7e70*/  LDC R73, c[0x3][R73] ;  /* 0x00c0000049497b82 */ /* 0x000e620000000800 */
        /* <DEDUP_REMOVED lines=8> */
[----:B------:R-:W-:-:S04]  /*7f00*/  LOP3.LUT R31, R28, 0xf4, RZ, 0xc0, !PT ;  /* 0x000000f41c1f7812 */ /* 0x000fc800078ec0ff */
[----:B------:R-:W-:-:S05]  /*7f10*/  IADD3 R30, PT, PT, R31, R30, RZ ;  /* 0x0000001e1f1e7210 */ /* 0x000fca0007ffe0ff */
[----:B------:R2:W-:Y:S02]  /*7f20*/  STS.U16 [R30], R29 ;  /* 0x0000001d1e007388 */ /* 0x0005e40000000400 */
.L_x_87:
[----:B------:R-:W-:Y:S05]  /*7f30*/  BSYNC.RECONVERGENT B0 ;  /* 0x0000000000007941 */ /* 0x000fea0003800200 */
.L_x_86:
[----:B------:R-:W-:Y:S04]  /*7f40*/  BSSY.RECONVERGENT B0, `(.L_x_88) ;  /* 0x000001e000007945 */ /* 0x000fe80003800200 */
[----:B------:R-:W-:Y:S05]  /*7f50*/  @P4 BRA `(.L_x_89) ;  /* 0x0000000000704947 */ /* 0x000fea0003800000 */
[----:B-12---:R-:W1:Y:S01]  /*7f60*/  LDC.64 R28, c[0x0][0x390] ;  /* 0x0000e400ff1c7b82 */ /* 0x006e620000000a00 */
        /* <DEDUP_REMOVED lines=16> */
[----:B------:R-:W-:-:S05]  /*8070*/  VIADD R28, R72, 0xb ;  /* 0x0000000b481c7836 */ /* 0x000fca0000000000 */
[----:B------:R-:W-:Y:S01]  /*8080*/  SHF.R.U32.HI R30, RZ, 0x7, R28 ;  /* 0x00000007ff1e7819 */ /* 0x000fe2000001161c */
[----:B------:R-:W-:-:S05]  /*8090*/  IMAD.SHL.U32 R28, R28, 0x2, RZ ;  /* 0x000000021c1c7824 */ /* 0x000fca00078e00ff */
[----:B------:R-:W-:Y:S01]  /*80a0*/  LOP3.LUT R28, R28, 0xf6, RZ, 0xc0, !PT ;  /* 0x000000f61c1c7812 */ /* 0x000fe200078ec0ff */
[----:B-1----:R-:W-:Y:S01]  /*80b0*/  FMUL R2, R73, R0 ;  /* 0x0000000049027220 */ /* 0x002fe20000400000 */
[----:B------:R-:W-:-:S04]  /*80c0*/  IMAD.U32 R0, RZ, RZ, UR6 ;  /* 0x00000006ff007e24 */ /* 0x000fc8000f8e00ff */
[----:B------:R-:W-:Y:S01]  /*80d0*/  IMAD R29, R31, 0x2200, R0 ;  /* 0x000022001f1d7824 */ /* 0x000fe200078e0200 */
[----:B------:R-:W-:-:S03]  /*80e0*/  F2FP.BF16.F32.PACK_AB R2, RZ, R2 ;  /* 0x00000002ff02723e */ /* 0x000fc600000010ff */
[----:B------:R-:W-:-:S04]  /*80f0*/  IMAD R29, R30, 0x110, R29 ;  /* 0x000001101e1d7824 */ /* 0x000fc800078e021d */
[----:B------:R-:W-:-:S05]  /*8100*/  IMAD.IADD R29, R28, 0x1, R29 ;  /* 0x000000011c1d7824 */ /* 0x000fca00078e021d */
[----:B------:R3:W-:Y:S02]  /*8110*/  STS.U16 [R29], R2 ;  /* 0x000000021d007388 */ /* 0x0007e40000000400 */
.L_x_89:
[----:B------:R-:W-:Y:S05]  /*8120*/  BSYNC.RECONVERGENT B0 ;  /* 0x0000000000007941 */ /* 0x000fea0003800200 */
.L_x_88:
[----:B------:R-:W-:Y:S01]  /*8130*/  VIADD R31, R84, 0x20 ;  /* 0x00000020541f7836 */ /* 0x000fe20000000000 */
[----:B------:R-:W-:Y:S01]  /*8140*/  BSSY.RECONVERGENT B0, `(.L_x_90) ;  /* 0x0000021000007945 */ /* 0x000fe20003800200 */
[----:B---3--:R-:W-:-:S03]  /*8150*/  VIADD R2, R116, 0x20 ;  /* 0x0000002074027836 */ /* 0x008fc60000000000 */
[----:B------:R-:W-:Y:S02]  /*8160*/  ISETP.GE.OR P3, PT, R31, UR17, P3 ;  /* 0x000000111f007c0c */ /* 0x000fe40009f66670 */
[----:B------:R-:W-:-:S11]  /*8170*/  ISETP.GE.OR P2, PT, R2, UR17, P2 ;  /* 0x0000001102007c0c */ /* 0x000fd60009746670 */
        /* <DEDUP_REMOVED lines=29> */
.L_x_91:
[----:B------:R-:W-:Y:S05]  /*8350*/  BSYNC.RECONVERGENT B0 ;  /* 0x0000000000007941 */ /* 0x000fea0003800200 */
.L_x_90:
[----:B------:R-:W-:Y:S04]  /*8360*/  BSSY.RECONVERGENT B0, `(.L_x_92) ;  /* 0x000001e000007945 */ /* 0x000fe80003800200 */
[----:B------:R-:W-:Y:S05]  /*8370*/  @P2 BRA `(.L_x_93) ;  /* 0x0000000000702947 */ /* 0x000fea0003800000 */
[----:B-123--:R-:W1:Y:S01]  /*8380*/  LDC.64 R28, c[0x0][0x390] ;  /* 0x0000e400ff1c7b82 */ /* 0x00ee620000000a00 */
        /* <DEDUP_REMOVED lines=17> */
[----:B------:R-:W-:Y:S02]  /*84a0*/  SHF.R.U32.HI R30, RZ, 0x7, R28 ;  /* 0x00000007ff1e7819 */ /* 0x000fe4000001161c */
[----:B------:R-:W-:-:S04]  /*84b0*/  SHF.L.U32 R28, R28, 0x1, RZ ;  /* 0x000000011c1c7819 */ /* 0x000fc800000006ff */
        /* <DEDUP_REMOVED lines=8> */
.L_x_93:
[----:B------:R-:W-:Y:S05]  /*8540*/  BSYNC.RECONVERGENT B0 ;  /* 0x0000000000007941 */ /* 0x000fea0003800200 */
.L_x_92:
[----:B------:R-:W-:Y:S01]  /*8550*/  VIADD R31, R81, 0x20 ;  /* 0x00000020511f7836 */ /* 0x000fe20000000000 */
[----:B------:R-:W-:Y:S01]  /*8560*/  BSSY.RECONVERGENT B0, `(.L_x_94) ;  /* 0x0000021000007945 */ /* 0x000fe20003800200 */
[----:B----4-:R-:W-:-:S03]  /*8570*/  VIADD R2, R115, 0x20 ;  /* 0x0000002073027836 */ /* 0x010fc60000000000 */
[----:B------:R-:W-:Y:S02]  /*8580*/  ISETP.GE.OR P1, PT, R31, UR17, P1 ;  /* 0x000000111f007c0c */ /* 0x000fe40008f26670 */
[----:B------:R-:W-:-:S11]  /*8590*/  ISETP.GE.OR P0, PT, R2, UR17, P0 ;  /* 0x0000001102007c0c */ /* 0x000fd60008706670 */
        /* <DEDUP_REMOVED lines=29> */
.L_x_95:
[----:B------:R-:W-:Y:S05]  /*8770*/  BSYNC.RECONVERGENT B0 ;  /* 0x0000000000007941 */ /* 0x000fea0003800200 */
.L_x_94:
[----:B------:R-:W-:Y:S04]  /*8780*/  BSSY.RECONVERGENT B0, `(.L_x_65) ;  /* 0x000001e000007945 */ /* 0x000fe80003800200 */
[----:B------:R-:W-:Y:S05]  /*8790*/  @P0 BRA `(.L_x_96) ;  /* 0x0000000000700947 */ /* 0x000fea0003800000 */
[----:B------:R-:W5:Y:S01]  /*87a0*/  S2UR UR7, SR_CgaCtaId ;  /* 0x00000000000779c3 */ /* 0x000f620000008800 */
[----:B------:R-:W-:Y:S01]  /*87b0*/  UMOV UR6, 0x400 ;  /* 0x0000040000067882 */ /* 0x000fe20000000000 */
[----:B------:R-:W-:Y:S01]  /*87c0*/  VIADD R72, R72, 0xf ;  /* 0x0000000f48487836 */ /* 0x000fe20000000000 */
[----:B------:R-:W-:Y:S01]  /*87d0*/  UIADD3 UR6, UPT, UPT, UR6, 0x5000, URZ ;  /* 0x0000500006067890 */ /* 0x000fe2000fffe0ff */
[----:B-1234-:R-:W-:Y:S02]  /*87e0*/  LOP3.LUT R29, R3, 0x1, RZ, 0x3c, !PT ;  /* 0x00000001031d7812 */ /* 0x01efe400078e3cff */
[----:B------:R-:W-:Y:S02]  /*87f0*/  SHF.R.U32.HI R2, RZ, 0x7, R2 ;  /* 0x00000007ff027819 */ /* 0x000fe40000011602 */
[----:B------:R-:W-:Y:S01]  /*8800*/  SHF.R.U32.HI R30, RZ, 0x7, R72 ;  /* 0x00000007ff1e7819 */ /* 0x000fe20000011648 */
[----:B------:R-:W-:Y:S02]  /*8810*/  IMAD.SHL.U32 R72, R72, 0x2, RZ ;  /* 0x0000000248487824 */ /* 0x000fe400078e00ff */
[----:B------:R-:W-:Y:S01]  /*8820*/  IMAD R31, R2, UR14, R119 ;  /* 0x0000000e021f7c24 */ /* 0x000fe2000f8e0277 */
[----:B-----5:R-:W-:-:S06]  /*8830*/  ULEA UR6, UR7, UR6, 0x18 ;  /* 0x0000000607067291 */ /* 0x020fcc000f8ec0ff */
[----:B------:R-:W-:-:S04]  /*8840*/  IMAD.U32 R0, RZ, RZ, UR6 ;  /* 0x00000006ff007e24 */ /* 0x000fc8000f8e00ff */
[----:B------:R-:W-:-:S04]  /*8850*/  IMAD R29, R29, 0x2200, R0 ;  /* 0x000022001d1d7824 */ /* 0x000fc800078e0200 */
[----:B------:R-:W-:Y:S01]  /*8860*/  IMAD R30, R30, 0x110, R29 ;  /* 0x000001101e1e7824 */ /* 0x000fe200078e021d */
[----:B------:R-:W-:-:S05]  /*8870*/  LOP3.LUT R29, R72, 0xfe, RZ, 0xc0, !PT ;  /* 0x000000fe481d7812 */ /* 0x000fca00078ec0ff */
[----:B------:R-:W-:Y:S02]  /*8880*/  IMAD.IADD R30, R29, 0x1, R30 ;  /* 0x000000011d1e7824 */ /* 0x000fe400078e021e */
[----:B------:R-:W1:Y:S02]  /*8890*/  LDC.64 R28, c[0x0][0x390] ;  /* 0x0000e400ff1c7b82 */ /* 0x000e640000000a00 */
[----:B-1----:R-:W-:-:S04]  /*88a0*/  IMAD.WIDE R28, R31, 0x2, R28 ;  /* 0x000000021f1c7825 */ /* 0x002fc800078e021c */
[----:B------:R-:W-:Y:S01]  /*88b0*/  VIADD R31, R79, 0xf ;  /* 0x0000000f4f1f7836 */ /* 0x000fe20000000000 */
[----:B------:R1:W2:Y:S04]  /*88c0*/  LDG.E.U16.CONSTANT R2, desc[UR8][R28.64] ;  /* 0x000000081c027981 */ /* 0x0002a8000c1e9500 */
[----:B-1----:R-:W-:-:S04]  /*88d0*/  IADD3 R28, P0, PT, R31, UR10, RZ ;  /* 0x0000000a1f1c7c10 */ /* 0x002fc8000ff1e0ff */
[----:B------:R-:W-:-:S05]  /*88e0*/  LEA.HI.X.SX32 R29, R31, UR11, 0x1, P0 ;  /* 0x0000000b1f1d7c11 */ /* 0x000fca00080f0eff */
[----:B------:R-:W3:Y:S01]  /*88f0*/  LDG.E.U8.CONSTANT R31, desc[UR8][R28.64] ;  /* 0x000000081c1f7981 */ /* 0x000ee2000c1e9100 */
[----:B--2---:R-:W-:Y:S02]  /*8900*/  IMAD.U32 R2, R2, 0x10000, RZ ;  /* 0x0001000002027824 */ /* 0x004fe400078e00ff */
[----:B---3--:R-:W-:-:S06]  /*8910*/  IMAD.SHL.U32 R31, R31, 0x4, RZ ;  /* 0x000000041f1f7824 */ /* 0x008fcc00078e00ff */
[----:B------:R-:W1:Y:S02]  /*8920*/  LDC R31, c[0x3][R31] ;  /* 0x00c000001f1f7b82 */ /* 0x000e640000000800 */
[----:B-1----:R-:W-:-:S05]  /*8930*/  FMUL R2, R31, R2 ;  /* 0x000000021f027220 */ /* 0x002fca0000400000 */
[----:B------:R-:W-:-:S05]  /*8940*/  F2FP.BF16.F32.PACK_AB R2, RZ, R2 ;  /* 0x00000002ff02723e */ /* 0x000fca00000010ff */
[----:B------:R1:W-:Y:S02]  /*8950*/  STS.U16 [R30], R2 ;  /* 0x000000021e007388 */ /* 0x0003e40000000400 */
.L_x_96:
[----:B------:R-:W-:Y:S05]  /*8960*/  BSYNC.RECONVERGENT B0 ;  /* 0x0000000000007941 */ /* 0x000fea0003800200 */
.L_x_65:
[----:B------:R-:W5:Y:S01]  /*8970*/  S2R R73, SR_TID.X ;  /* 0x0000000000497919 */ /* 0x000f620000002100 */
[C---:B-1----:R-:W-:Y:S01]  /*8980*/  IMAD R2, R3.reuse, 0x2200, R0 ;  /* 0x0000220003027824 */ /* 0x042fe200078e0200 */
[----:B------:R-:W-:Y:S01]  /*8990*/  UIADD3 UR5, UPT, UPT, UR5, 0x1, URZ ;  /* 0x0000000105057890 */ /* 0x000fe2000fffe0ff */
[----:B------:R-:W-:Y:S01]  /*89a0*/  IMAD R3, R3, 0x2800, R76 ;  /* 0x0000280003037824 */ /* 0x000fe200078e024c */
[----:B------:R-:W0:Y:S01]  /*89b0*/  LDGDEPBAR ;  /* 0x00000000000079af */ /* 0x000e220000000000 */
[----:B------:R-:W-:Y:S01]  /*89c0*/  VIADD R112, R112, 0x20 ;  /* 0x0000002070707836 */ /* 0x000fe20000000000 */
[----:B------:R-:W-:Y:S01]  /*89d0*/  UISETP.NE.AND UP0, UPT, UR5, URZ, UPT ;  /* 0x000000ff0500728c */ /* 0x000fe2000bf05270 */
[----:B------:R-:W-:Y:S01]  /*89e0*/  VIADD R111, R111, 0x20 ;  /* 0x000000206f6f7836 */ /* 0x000fe20000000000 */
[----:B------:R-:W-:Y:S01]  /*89f0*/  IADD3 R114, PT, PT, R114, 0x20, RZ ;  /* 0x0000002072727810 */ /* 0x000fe20007ffe0ff */
[----:B------:R-:W-:Y:S02]  /*8a00*/  VIADD R109, R109, 0x20 ;  /* 0x000000206d6d7836 */ /* 0x000fe40000000000 */
[----:B------:R-:W-:-:S02]  /*8a10*/  VIADD R107, R107, 0x20 ;  /* 0x000000206b6b7836 */ /* 0x000fc40000000000 */
[----:B------:R-:W-:Y:S02]  /*8a20*/  VIADD R105, R105, 0x20 ;  /* 0x0000002069697836 */ /* 0x000fe40000000000 */
[----:B------:R-:W-:Y:S02]  /*8a30*/  VIADD R103, R103, 0x20 ;  /* 0x0000002067677836 */ /* 0x000fe40000000000 */
[----:B------:R-:W-:Y:S02]  /*8a40*/  VIADD R101, R101, 0x20 ;  /* 0x0000002065657836 */ /* 0x000fe40000000000 */
[----:B------:R-:W-:Y:S02]  /*8a50*/  VIADD R97, R97, 0x20 ;  /* 0x0000002061617836 */ /* 0x000fe40000000000 */
[----:B------:R-:W-:Y:S02]  /*8a60*/  VIADD R93, R93, 0x20 ;  /* 0x000000205d5d7836 */ /* 0x000fe40000000000 */
[----:B------:R-:W-:-:S02]  /*8a70*/  VIADD R91, R91, 0x20 ;  /* 0x000000205b5b7836 */ /* 0x000fc40000000000 */
[----:B------:R-:W-:Y:S02]  /*8a80*/  VIADD R87, R87, 0x20 ;  /* 0x0000002057577836 */ /* 0x000fe40000000000 */
[----:B------:R-:W-:Y:S02]  /*8a90*/  VIADD R117, R117, 0x20 ;  /* 0x0000002075757836 */ /* 0x000fe40000000000 */
[----:B------:R-:W-:Y:S02]  /*8aa0*/  VIADD R84, R84, 0x20 ;  /* 0x0000002054547836 */ /* 0x000fe40000000000 */
[----:B------:R-:W-:Y:S01]  /*8ab0*/  VIADD R116, R116, 0x20 ;  /* 0x0000002074747836 */ /* 0x000fe20000000000 */
[--C-:B-----5:R-:W-:Y:S01]  /*8ac0*/  SHF.R.U32.HI R72, RZ, 0x2, R73.reuse ;  /* 0x00000002ff487819 */ /* 0x120fe20000011649 */
[----:B--234-:R-:W-:Y:S01]  /*8ad0*/  IMAD.SHL.U32 R29, R73, 0x2, RZ ;  /* 0x00000002491d7824 */ /* 0x01cfe200078e00ff */
[----:B------:R-:W-:Y:S01]  /*8ae0*/  SHF.R.U32.HI R74, RZ, 0x1, R73 ;  /* 0x00000001ff4a7819 */ /* 0x000fe20000011649 */
[----:B------:R-:W-:Y:S01]  /*8af0*/  VIADD R81, R81, 0x20 ;  /* 0x0000002051517836 */ /* 0x000fe20000000000 */
[----:B------:R-:W-:Y:S01]  /*8b00*/  LOP3.LUT R72, R72, 0x7, RZ, 0xc0, !PT ;  /* 0x0000000748487812 */ /* 0x000fe200078ec0ff */
[----:B------:R-:W-:-:S02]  /*8b10*/  VIADD R115, R115, 0x20 ;  /* 0x0000002073737836 */ /* 0x000fc40000000000 */
[----:B------:R-:W-:Y:S01]  /*8b20*/  VIADD R77, R77, 0x20 ;  /* 0x000000204d4d7836 */ /* 0x000fe20000000000 */
[C---:B------:R-:W-:Y:S01]  /*8b30*/  LOP3.LUT R29, R72.reuse, 0x40, R29, 0xf8, !PT ;  /* 0x00000040481d7812 */ /* 0x040fe200078ef81d */
[----:B------:R-:W-:Y:S01]  /*8b40*/  VIADD R113, R113, 0x20 ;  /* 0x0000002071717836 */ /* 0x000fe20000000000 */
[----:B------:R-:W-:-:S03]  /*8b50*/  LOP3.LUT R72, R72, 0x60, R74, 0xf8, !PT ;  /* 0x0000006048487812 */ /* 0x000fc600078ef84a */
[----:B------:R-:W-:Y:S01]  /*8b60*/  IMAD R2, R29, 0x2, R2 ;  /* 0x000000021d027824 */ /* 0x000fe200078e0202 */
[C---:B------:R-:W-:Y:S01]  /*8b70*/  LOP3.LUT R29, R73.reuse, 0x3, RZ, 0xc0, !PT ;  /* 0x00000003491d7812 */ /* 0x040fe200078ec0ff */
[----:B------:R-:W-:Y:S02]  /*8b80*/  IMAD.SHL.U32 R73, R73, 0x4, RZ ;  /* 0x0000000449497824 */ /* 0x000fe400078e00ff */
[----:B------:R-:W-:Y:S02]  /*8b90*/  IMAD R3, R72, 0x50, R3 ;  /* 0x0000005048037824 */ /* 0x000fe400078e0203 */
[----:B------:R-:W-:Y:S01]  /*8ba0*/  IMAD R2, R29, 0x220, R2 ;  /* 0x000002201d027824 */ /* 0x000fe200078e0202 */
[----:B------:R-:W-:-:S04]  /*8bb0*/  LOP3.LUT R72, R73, 0xc, RZ, 0xc0, !PT ;  /* 0x0000000c49487812 */ /* 0x000fc800078ec0ff */
[----:B------:R-:W-:Y:S01]  /*8bc0*/  LDS.U16 R94, [R2+0x10] ;  /* 0x00001000025e7984 */ /* 0x000fe20000000400 */
[----:B------:R-:W-:-:S03]  /*8bd0*/  IMAD.IADD R3, R72, 0x1, R3 ;  /* 0x0000000148037824 */ /* 0x000fc600078e0203 */
[----:B------:R-:W1:Y:S04]  /*8be0*/  LDS.U16 R29, [R2+0x120] ;  /* 0x00012000021d7984 */ /* 0x000e680000000400 */
[----:B------:R-:W-:Y:S04]  /*8bf0*/  LDS.U16 R95, [R2+0x890] ;  /* 0x00089000025f7984 */ /* 0x000fe80000000400 */
[----:B------:R-:W2:Y:S04]  /*8c00*/  LDS.U16 R28, [R2+0x9a0] ;  /* 0x0009a000021c7984 */ /* 0x000ea80000000400 */
[----:B------:R-:W-:Y:S04]  /*8c10*/  LDS.U16 R73, [R3+0x280] ;  /* 0x0002800003497984 */ /* 0x000fe80000000400 */
[----:B------:R-:W-:Y:S04]  /*8c20*/  LDS.U16 R74, [R3+0x10] ;  /* 0x00001000034a7984 */ /* 0x000fe80000000400 */
[----:B------:R-:W-:Y:S04]  /*8c30*/  LDS.U16 R99, [R2+0x880] ;  /* 0x0008800002637984 */ /* 0x000fe80000000400 */
[----:B------:R-:W3:Y:S04]  /*8c40*/  LDS.U16 R30, [R2+0x990] ;  /* 0x00099000021e7984 */ /* 0x000ee80000000400 */
[----:B------:R-:W-:Y:S04]  /*8c50*/  LDS.U16 R75, [R3+0x290] ;  /* 0x00029000034b7984 */ /* 0x000fe80000000400 */
[----:B------:R-:W-:Y:S04]  /*8c60*/  LDS.U16 R89, [R2+0x8a0] ;  /* 0x0008a00002597984 */ /* 0x000fe80000000400 */
[----:B------:R-:W-:Y:S01]  /*8c70*/  LDS.U16 R98, [R2] ;  /* 0x0000000002627984 */ /* 0x000fe20000000400 */
[----:B-1----:R-:W-:-:S03]  /*8c80*/  IMAD R94, R29, 0x10000, R94 ;  /* 0x000100001d5e7824 */ /* 0x002fc600078e025e */
[----:B------:R-:W1:Y:S04]  /*8c90*/  LDS.U16 R31, [R2+0x110] ;  /* 0x00011000021f7984 */ /* 0x000e680000000400 */
[----:B------:R-:W4:Y:S01]  /*8ca0*/  LDS.U16 R29, [R3+0x282] ;  /* 0x00028200031d7984 */ /* 0x000f220000000400 */
[----:B--2---:R-:W-:-:S03]  /*8cb0*/  IMAD R95, R28, 0x10000, R95 ;  /* 0x000100001c5f7824 */ /* 0x004fc600078e025f */
[----:B------:R-:W-:Y:S04]  /*8cc0*/  LDS.U16 R72, [R3] ;  /* 0x0000000003487984 */ /* 0x000fe80000000400 */
[----:B------:R-:W2:Y:S04]  /*8cd0*/  LDS.U16 R28, [R3+0x12] ;  /* 0x00001200031c7984 */ /* 0x000ea80000000400 */
[----:B------:R-:W-:Y:S04]  /*8ce0*/  LDS.U16 R88, [R2+0x20] ;  /* 0x0000200002587984 */ /* 0x000fe80000000400 */
[----:B------:R-:W-:Y:S01]  /*8cf0*/  LDS.U16 R125, [R3+0x792] ;  /* 0x00079200037d7984 */ /* 0x000fe20000000400 */
[----:B---3--:R-:W-:-:S03]  /*8d00*/  IMAD R99, R30, 0x10000, R99 ;  /* 0x000100001e637824 */ /* 0x008fc600078e0263 */
[----:B------:R-:W3:Y:S01]  /*8d10*/  LDS.U16 R30, [R3+0x2] ;  /* 0x00000200031e7984 */ /* 0x000ee20000000400 */
[----:B-1----:R-:W-:-:S03]  /*8d20*/  LEA R98, R31, R98, 0x10 ;  /* 0x000000621f627211 */ /* 0x002fc600078e80ff */
[----:B------:R-:W1:Y:S01]  /*8d30*/  LDS.U16 R31, [R2+0x130] ;  /* 0x00013000021f7984 */ /* 0x000e620000000400 */
[----:B----4-:R-:W-:-:S03]  /*8d40*/  IMAD R73, R29, 0x10000, R73 ;  /* 0x000100001d497824 */ /* 0x010fc600078e0249 */
[----:B------:R-:W4:Y:S01]  /*8d50*/  LDS.U16 R29, [R2+0x9b0] ;  /* 0x0009b000021d7984 */ /* 0x000f220000000400 */
[----:B--2---:R-:W-:-:S03]  /*8d60*/  IMAD R74, R28, 0x10000, R74 ;  /* 0x000100001c4a7824 */ /* 0x004fc600078e024a */
[----:B------:R-:W2:Y:S01]  /*8d70*/  LDS.U16 R28, [R3+0x292] ;  /* 0x00029200031c7984 */ /* 0x000ea20000000400 */
[----:B---3--:R-:W-:-:S03]  /*8d80*/  IMAD R72, R30, 0x10000, R72 ;  /* 0x000100001e487824 */ /* 0x008fc600078e0248 */
[----:B------:R-:W-:Y:S01]  /*8d90*/  LDS.U16 R30, [R3+0x782] ;  /* 0x00078200031e7984 */ /* 0x000fe20000000400 */
[----:B-1----:R-:W-:-:S03]  /*8da0*/  IMAD R88, R31, 0x10000, R88 ;  /* 0x000100001f587824 */ /* 0x002fc600078e0258 */
[----:B------:R-:W-:Y:S01]  /*8db0*/  LDS.U16 R31, [R3+0x512] ;  /* 0x00051200031f7984 */ /* 0x000fe20000000400 */
[----:B----4-:R-:W-:-:S03]  /*8dc0*/  IMAD R89, R29, 0x10000, R89 ;  /* 0x000100001d597824 */ /* 0x010fc600078e0259 */
[----:B------:R-:W-:Y:S01]  /*8dd0*/  LDS.U16 R29, [R3+0x502] ;  /* 0x00050200031d7984 */ /* 0x000fe20000000400 */
[----:B--2---:R-:W-:-:S03]  /*8de0*/  IMAD R75, R28, 0x10000, R75 ;  /* 0x000100001c4b7824 */ /* 0x004fc600078e024b */
[----:B------:R-:W1:Y:S04]  /*8df0*/  LDS.U16 R28, [R3+0x500] ;  /* 0x00050000031c7984 */ /* 0x000e680000000400 */
[C---:B------:R-:W-:Y:S08]  /*8e00*/  HMMA.16816.F32.BF16 R16, R72.reuse, R94, R16 ;  /* 0x0000005e4810723c */ /* 0x040ff00000041810 */
[C---:B------:R-:W-:Y:S08]  /*8e10*/  HMMA.16816.F32.BF16 R12, R72.reuse, R88, R12 ;  /* 0x00000058480c723c */ /* 0x040ff0000004180c */
[----:B------:R-:W-:Y:S01]  /*8e20*/  HMMA.16816.F32.BF16 R20, R72, R98, R20 ;  /* 0x000000624814723c */ /* 0x000fe20000041814 */
[----:B-1----:R-:W-:-:S02]  /*8e30*/  IMAD R28, R29, 0x10000, R28 ;  /* 0x000100001d1c7824 */ /* 0x002fc400078e021c */
[----:B------:R-:W1:Y:S02]  /*8e40*/  LDS.U16 R29, [R3+0x780] ;  /* 0x00078000031d7984 */ /* 0x000e640000000400 */
[----:B-1----:R-:W-:Y:S02]  /*8e50*/  IMAD R29, R30, 0x10000, R29 ;  /* 0x000100001e1d7824 */ /* 0x002fe400078e021d */
[----:B------:R-:W1:Y:S02]  /*8e60*/  LDS.U16 R30, [R3+0x510] ;  /* 0x00051000031e7984 */ /* 0x000e640000000400 */
[----:B-1----:R-:W-:Y:S02]  /*8e70*/  IMAD R30, R31, 0x10000, R30 ;  /* 0x000100001f1e7824 */ /* 0x002fe400078e021e */
[----:B------:R-:W1:Y:S02]  /*8e80*/  LDS.U16 R31, [R3+0x790] ;  /* 0x00079000031f7984 */ /* 0x000e640000000400 */
[----:B-1----:R-:W-:-:S07]  /*8e90*/  IMAD R31, R125, 0x10000, R31 ;  /* 0x000100007d1f7824 */ /* 0x002fce00078e021f */
[C---:B------:R-:W-:Y:S01]  /*8ea0*/  HMMA.16816.F32.BF16 R60, R28.reuse, R94, R60 ;  /* 0x0000005e1c3c723c */ /* 0x040fe2000004183c */
[----:B------:R-:W-:Y:S04]  /*8eb0*/  LDS.U16 R95, [R2+0x140] ;  /* 0x00014000025f7984 */ /* 0x000fe80000000400 */
[----:B------:R-:W-:Y:S03]  /*8ec0*/  LDS.U16 R94, [R2+0x9c0] ;  /* 0x0009c000025e7984 */ /* 0x000fe60000000400 */
[C---:B------:R-:W-:Y:S01]  /*8ed0*/  HMMA.16816.F32.BF16 R56, R28.reuse, R88, R56 ;  /* 0x000000581c38723c */ /* 0x040fe20000041838 */
[----:B------:R-:W1:Y:S04]  /*8ee0*/  LDS.U16 R88, [R2+0x30] ;  /* 0x0000300002587984 */ /* 0x000e680000000400 */
[----:B------:R-:W2:Y:S03]  /*8ef0*/  LDS.U16 R89, [R2+0x8b0] ;  /* 0x0008b00002597984 */ /* 0x000ea60000000400 */
[----:B------:R-:W-:Y:S01]  /*8f00*/  HMMA.16816.F32.BF16 R64, R28, R98, R64 ;  /* 0x000000621c40723c */ /* 0x000fe20000041840 */
[----:B-1----:R-:W-:-:S02]  /*8f10*/  IMAD R88, R95, 0x10000, R88 ;  /* 0x000100005f587824 */ /* 0x002fc400078e0258 */
[----:B------:R-:W-:Y:S01]  /*8f20*/  LDS.U16 R95, [R2+0x150] ;  /* 0x00015000025f7984 */ /* 0x000fe20000000400 */
[----:B--2---:R-:W-:-:S03]  /*8f30*/  IMAD R89, R94, 0x10000, R89 ;  /* 0x000100005e597824 */ /* 0x004fc600078e0259 */
[----:B------:R-:W-:Y:S04]  /*8f40*/  LDS.U16 R94, [R2+0x9d0] ;  /* 0x0009d000025e7984 */ /* 0x000fe80000000400 */
[-C--:B------:R-:W-:Y:S08]  /*8f50*/  HMMA.16816.F32.BF16 R8, R72, R88.reuse, R8 ;  /* 0x000000584808723c */ /* 0x080ff00000041808 */
[----:B------:R-:W-:Y:S01]  /*8f60*/  HMMA.16816.F32.BF16 R52, R28, R88, R52 ;  /* 0x000000581c34723c */ /* 0x000fe20000041834 */
[----:B------:R-:W1:Y:S04]  /*8f70*/  LDS.U16 R88, [R2+0x40] ;  /* 0x0000400002587984 */ /* 0x000e680000000400 */
[----:B------:R-:W2:Y:S01]  /*8f80*/  LDS.U16 R89, [R2+0x8c0] ;  /* 0x0008c00002597984 */ /* 0x000ea20000000400 */
[----:B-1----:R-:W-:-:S03]  /*8f90*/  IMAD R88, R95, 0x10000, R88 ;  /* 0x000100005f587824 */ /* 0x002fc600078e0258 */
        /* <DEDUP_REMOVED lines=23> */
[----:B-1----:R-:W-:-:S03]  /*9110*/  LEA R88, R95, R88, 0x10 ;  /* 0x000000585f587211 */ /* 0x002fc600078e80ff */
[----:B------:R-:W-:Y:S01]  /*9120*/  LDS.U16 R95, [R3+0x32] ;  /* 0x00003200035f7984 */ /* 0x000fe20000000400 */
[----:B--2---:R-:W-:-:S03]  /*9130*/  IMAD R89, R94, 0x10000, R89 ;  /* 0x000100005e597824 */ /* 0x004fc600078e0259 */
[----:B------:R-:W-:Y:S04]  /*9140*/  LDS.U16 R94, [R3+0x2b2] ;  /* 0x0002b200035e7984 */ /* 0x000fe80000000400 */
[-C--:B------:R-:W-:Y:S01]  /*9150*/  HMMA.16816.F32.BF16 R32, R72, R88.reuse, R32 ;  /* 0x000000584820723c */ /* 0x080fe20000041820 */
[----:B------:R-:W-:Y:S04]  /*9160*/  LDS.U16 R72, [R3+0x20] ;  /* 0x0000200003487984 */ /* 0x000fe80000000400 */
[----:B------:R-:W1:Y:S03]  /*9170*/  LDS.U16 R75, [R3+0x22] ;  /* 0x00002200034b7984 */ /* 0x000e660000000400 */
[----:B------:R-:W-:Y:S01]  /*9180*/  HMMA.16816.F32.BF16 R24, R28, R88, R24 ;  /* 0x000000581c18723c */ /* 0x000fe20000041818 */
[----:B------:R-:W-:Y:S04]  /*9190*/  LDS.U16 R73, [R3+0x2a0] ;  /* 0x0002a00003497984 */ /* 0x000fe80000000400 */
[----:B------:R-:W2:Y:S04]  /*91a0*/  LDS.U16 R74, [R3+0x2a2] ;  /* 0x0002a200034a7984 */ /* 0x000ea80000000400 */
[----:B------:R-:W-:Y:S04]  /*91b0*/  LDS.U16 R30, [R3+0x530] ;  /* 0x00053000031e7984 */ /* 0x000fe80000000400 */
[----:B------:R-:W3:Y:S04]  /*91c0*/  LDS.U16 R31, [R3+0x532] ;  /* 0x00053200031f7984 */ /* 0x000ee80000000400 */
[----:B------:R-:W-:Y:S04]  /*91d0*/  LDS.U16 R28, [R3+0x520] ;  /* 0x00052000031c7984 */ /* 0x000fe80000000400 */
[----:B------:R-:W4:Y:S04]  /*91e0*/  LDS.U16 R89, [R3+0x522] ;  /* 0x0005220003597984 */ /* 0x000f280000000400 */
[----:B------:R-:W-:Y:S04]  /*91f0*/  LDS.U16 R29, [R3+0x7a0] ;  /* 0x0007a000031d7984 */ /* 0x000fe80000000400 */
[----:B------:R-:W5:Y:S01]  /*9200*/  LDS.U16 R88, [R3+0x7a2] ;  /* 0x0007a20003587984 */ /* 0x000f620000000400 */
[----:B-1----:R-:W-:-:S03]  /*9210*/  IMAD R72, R75, 0x10000, R72 ;  /* 0x000100004b487824 */ /* 0x002fc600078e0248 */
[----:B------:R-:W1:Y:S01]  /*9220*/  LDS.U16 R75, [R3+0x2b0] ;  /* 0x0002b000034b7984 */ /* 0x000e620000000400 */
[----:B--2---:R-:W-:-:S03]  /*9230*/  IMAD R73, R74, 0x10000, R73 ;  /* 0x000100004a497824 */ /* 0x004fc600078e0249 */
[----:B------:R-:W2:Y:S01]  /*9240*/  LDS.U16 R74, [R3+0x30] ;  /* 0x00003000034a7984 */ /* 0x000ea20000000400 */
[----:B---3--:R-:W-:-:S03]  /*9250*/  IMAD R30, R31, 0x10000, R30 ;  /* 0x000100001f1e7824 */ /* 0x008fc600078e021e */
[----:B------:R-:W-:Y:S04]  /*9260*/  LDS.U16 R31, [R3+0x7b0] ;  /* 0x0007b000031f7984 */ /* 0x000fe80000000400 */
[----:B------:R-:W3:Y:S01]  /*9270*/  LDS.U16 R3, [R3+0x7b2] ;  /* 0x0007b20003037984 */ /* 0x000ee20000000400 */
[----:B----4-:R-:W-:-:S03]  /*9280*/  IMAD R28, R89, 0x10000, R28 ;  /* 0x00010000591c7824 */ /* 0x010fc600078e021c */
[----:B------:R-:W-:Y:S01]  /*9290*/  LDS.U16 R89, [R2+0x1980] ;  /* 0x0019800002597984 */ /* 0x000fe20000000400 */
[----:B-----5:R-:W-:-:S03]  /*92a0*/  IMAD R29, R88, 0x10000, R29 ;  /* 0x00010000581d7824 */ /* 0x020fc600078e021d */
[----:B------:R-:W-:Y:S01]  /*92b0*/  LDS.U16 R88, [R2+0x1100] ;  /* 0x0011000002587984 */ /* 0x000fe20000000400 */
[----:B-1----:R-:W-:-:S03]  /*92c0*/  IMAD R75, R94, 0x10000, R75 ;  /* 0x000100005e4b7824 */ /* 0x002fc600078e024b */
[----:B------:R-:W1:Y:S01]  /*92d0*/  LDS.U16 R94, [R2+0x1a90] ;  /* 0x001a9000025e7984 */ /* 0x000e620000000400 */
[----:B--2---:R-:W-:-:S03]  /*92e0*/  IMAD R74, R95, 0x10000, R74 ;  /* 0x000100005f4a7824 */ /* 0x004fc600078e024a */
[----:B------:R-:W2:Y:S01]  /*92f0*/  LDS.U16 R95, [R2+0x1210] ;  /* 0x00121000025f7984 */ /* 0x000ea20000000400 */
[----:B---3--:R-:W-:-:S03]  /*9300*/  IMAD R31, R3, 0x10000, R31 ;  /* 0x00010000031f7824 */ /* 0x008fc600078e021f */
[----:B------:R-:W-:Y:S01]  /*9310*/  LDS.U16 R3, [R2+0x1aa0] ;  /* 0x001aa00002037984 */ /* 0x000fe20000000400 */
        /* <DEDUP_REMOVED lines=43> */
[----:B------:R-:W1:Y:S04]  /*95d0*/  LDS.U16 R3, [R2+0x1af0] ;  /* 0x001af00002037984 */ /* 0x000e680000000400 */
[-C--:B------:R-:W-:Y:S08]  /*95e0*/  HMMA.16816.F32.BF16 R44, R72, R88.reuse, R44 ;  /* 0x00000058482c723c */ /* 0x080ff0000004182c */
[----:B------:R-:W-:Y:S01]  /*95f0*/  HMMA.16816.F32.BF16 R40, R28, R88, R40 ;  /* 0x000000581c28723c */ /* 0x000fe20000041828 */
[----:B------:R-:W2:Y:S04]  /*9600*/  LDS.U16 R88, [R2+0x1270] ;  /* 0x0012700002587984 */ /* 0x000ea80000000400 */
[----:B------:R-:W-:Y:S01]  /*9610*/  LDS.U16 R89, [R2+0x19f0] ;  /* 0x0019f00002597984 */ /* 0x000fe20000000400 */
[----:B-1----:R-:W-:-:S03]  /*9620*/  IMAD R95, R3, 0x10000, R95 ;  /* 0x00010000035f7824 */ /* 0x002fc600078e025f */
[----:B------:R-:W-:Y:S01]  /*9630*/  LDS.U16 R3, [R2+0x1280] ;  /* 0x0012800002037984 */ /* 0x000fe20000000400 */
[----:B--2---:R-:W-:-:S03]  /*9640*/  LEA R94, R88, R94, 0x10 ;  /* 0x0000005e585e7211 */ /* 0x004fc600078e80ff */
[----:B------:R-:W1:Y:S04]  /*9650*/  LDS.U16 R88, [R2+0x1170] ;  /* 0x0011700002587984 */ /* 0x000e680000000400 */
[----:B------:R-:W2:Y:S01]  /*9660*/  LDS.U16 R2, [R2+0x1b00] ;  /* 0x001b000002027984 */ /* 0x000ea20000000400 */
[----:B------:R-:W-:-:S04]  /*9670*/  DEPBAR.LE SB0, 0x0 ;  /* 0x000080000000791a */ /* 0x000fc80000000000 */
[-C--:B------:R-:W-:Y:S08]  /*9680*/  HMMA.16816.F32.BF16 R36, R72, R94.reuse, R36 ;  /* 0x0000005e4824723c */ /* 0x080ff00000041824 */
[----:B------:R-:W-:Y:S01]  /*9690*/  HMMA.16816.F32.BF16 R68, R28, R94, R68 ;  /* 0x0000005e1c44723c */ /* 0x000fe20000041844 */
[----:B-1----:R-:W-:Y:S02]  /*96a0*/  IMAD R88, R3, 0x10000, R88 ;  /* 0x0001000003587824 */ /* 0x002fe400078e0258 */
[----:B--2---:R-:W-:-:S02]  /*96b0*/  IMAD R89, R2, 0x10000, R89 ;  /* 0x0001000002597824 */ /* 0x004fc400078e0259 */
[----:B------:R-:W1:Y:S05]  /*96c0*/  LDC R2, c[0x0][0x3a4] ;  /* 0x0000e900ff027b82 */ /* 0x000e6a0000000800 */
[-C--:B------:R-:W-:Y:S08]  /*96d0*/  HMMA.16816.F32.BF16 R32, R72, R88.reuse, R32 ;  /* 0x000000584820723c */ /* 0x080ff00000041820 */
[----:B------:R-:W-:Y:S01]  /*96e0*/  HMMA.16816.F32.BF16 R24, R28, R88, R24 ;  /* 0x000000581c18723c */ /* 0x000fe20000041818 */
[----:B-1----:R-:W-:-:S02]  /*96f0*/  IMAD R78, R2, 0x20, R78 ;  /* 0x00000020024e7824 */ /* 0x002fc400078e024e */
[C---:B------:R-:W-:Y:S02]  /*9700*/  IMAD R110, R2.reuse, 0x20, R110 ;  /* 0x00000020026e7824 */ /* 0x040fe400078e026e */
[C---:B------:R-:W-:Y:S02]  /*9710*/  IMAD R108, R2.reuse, 0x20, R108 ;  /* 0x00000020026c7824 */ /* 0x040fe400078e026c */
[C---:B------:R-:W-:Y:S02]  /*9720*/  IMAD R106, R2.reuse, 0x20, R106 ;  /* 0x00000020026a7824 */ /* 0x040fe400078e026a */
[C---:B------:R-:W-:Y:S02]  /*9730*/  IMAD R104, R2.reuse, 0x20, R104 ;  /* 0x0000002002687824 */ /* 0x040fe400078e0268 */
[C---:B------:R-:W-:Y:S02]  /*9740*/  IMAD R102, R2.reuse, 0x20, R102 ;  /* 0x0000002002667824 */ /* 0x040fe400078e0266 */
[----:B------:R-:W-:-:S02]  /*9750*/  IMAD R100, R2, 0x20, R100 ;  /* 0x0000002002647824 */ /* 0x000fc400078e0264 */
        /* <DEDUP_REMOVED lines=8> */
[----:B------:R-:W-:Y:S01]  /*97e0*/  IMAD R79, R2, 0x20, R79 ;  /* 0x00000020024f7824 */ /* 0x000fe200078e024f */
[----:B------:R-:W-:Y:S06]  /*97f0*/  BAR.SYNC.DEFER_BLOCKING 0x0 ;  /* 0x0000000000007b1d */ /* 0x000fec0000010000 */
[----:B------:R-:W-:Y:S05]  /*9800*/  BRA.U UP0, `(.L_x_97) ;  /* 0xffffffc900947547 */ /* 0x000fea000b83ffff */
.L_x_32:
[----:B------:R-:W1:Y:S01]  /*9810*/  S2R R3, SR_TID.X ;  /* 0x0000000000037919 */ /* 0x000e620000002100 */
[----:B------:R-:W2:Y:S01]  /*9820*/  LDCU UR18, c[0x0][0x3a0] ;  /* 0x00007400ff1277ac */ /* 0x000ea20008000800 */
[----:B------:R-:W-:Y:S01]  /*9830*/  LOP3.LUT R76, R76, 0xfffffffb, RZ, 0xc0, !PT ;  /* 0xfffffffb4c4c7812 */ /* 0x000fe200078ec0ff */
[----:B------:R-:W3:Y:S01]  /*9840*/  S2R R31, SR_CTAID.X ;  /* 0x00000000001f7919 */ /* 0x000ee20000002500 */
[----:B------:R-:W4:Y:S01]  /*9850*/  LDCU.64 UR6, c[0x0][0x398] ;  /* 0x00007300ff0677ac */ /* 0x000f220008000a00 */
[----:B------:R-:W5:Y:S01]  /*9860*/  S2R R30, SR_CTAID.Y ;  /* 0x00000000001e7919 */ /* 0x000f620000002600 */
[----:B-1----:R-:W-:Y:S01]  /*9870*/  IMAD.SHL.U32 R28, R3, 0x2, RZ ;  /* 0x00000002031c7824 */ /* 0x002fe200078e00ff */
[--C-:B------:R-:W-:Y:S02]  /*9880*/  SHF.R.U32.HI R29, RZ, 0x1, R3.reuse ;  /* 0x00000001ff1d7819 */ /* 0x100fe40000011603 */
[----:B------:R-:W-:Y:S02]  /*9890*/  SHF.R.U32.HI R72, RZ, 0x2, R3 ;  /* 0x00000002ff487819 */ /* 0x000fe40000011603 */
[----:B------:R-:W-:-:S02]  /*98a0*/  LOP3.LUT R0, R28, 0x40, RZ, 0xc0, !PT ;  /* 0x000000401c007812 */ /* 0x000fc400078ec0ff */
[----:B------:R-:W-:Y:S02]  /*98b0*/  LOP3.LUT R29, R29, 0x60, RZ, 0xc0, !PT ;  /* 0x000000601d1d7812 */ /* 0x000fe400078ec0ff */
[----:B------:R-:W-:Y:S01]  /*98c0*/  LOP3.LUT R3, R28, 0x6, RZ, 0xc0, !PT ;  /* 0x000000061c037812 */ /* 0x000fe200078ec0ff */
[----:B---3--:R-:W-:Y:S01]  /*98d0*/  IMAD R0, R31, 0x80, R0 ;  /* 0x000000801f007824 */ /* 0x008fe200078e0200 */
[----:B------:R-:W-:Y:S01]  /*98e0*/  LOP3.LUT R72, R72, 0x7, RZ, 0xc0, !PT ;  /* 0x0000000748487812 */ /* 0x000fe200078ec0ff */
[----:B-----5:R-:W-:-:S03]  /*98f0*/  IMAD R31, R30, 0x80, R29 ;  /* 0x000000801e1f7824 */ /* 0x020fc600078e021d */
[----:B------:R-:W-:Y:S01]  /*9900*/  IADD3 R3, PT, PT, R3, R0, RZ ;  /* 0x0000000003037210 */ /* 0x000fe20007ffe0ff */
[----:B------:R-:W-:-:S03]  /*9910*/  IMAD.IADD R31, R72, 0x1, R31 ;  /* 0x00000001481f7824 */ /* 0x000fc600078e021f */
[-C--:B------:R-:W-:Y:S01]  /*9920*/  ISETP.GE.AND P0, PT, R3, R2.reuse, PT ;  /* 0x000000020300720c */ /* 0x080fe20003f06270 */
[----:B------:R-:W-:Y:S01]  /*9930*/  VIADD R29, R31, 0x8 ;  /* 0x000000081f1d7836 */ /* 0x000fe20000000000 */
[CC--:B------:R-:W-:Y:S01]  /*9940*/  ISETP.GE.AND P1, PT, R3.reuse, R2.reuse, PT ;  /* 0x000000020300720c */ /* 0x0c0fe20003f26270 */
[----:B------:R-:W-:Y:S01]  /*9950*/  VIADD R75, R3, 0x1 ;  /* 0x00000001034b7836 */ /* 0x000fe20000000000 */
[C---:B--2---:R-:W-:Y:S01]  /*9960*/  ISETP.LT.AND P0, PT, R31.reuse, UR18, !P0 ;  /* 0x000000121f007c0c */ /* 0x044fe2000c701270 */
[-C--:B------:R-:W-:Y:S01]  /*9970*/  IMAD R30, R31, R2.reuse, RZ ;  /* 0x000000021f1e7224 */ /* 0x080fe200078e02ff */
[----:B------:R-:W-:Y:S01]  /*9980*/  SHF.R.S32.HI R0, RZ, 0x1f, R3 ;  /* 0x0000001fff007819 */ /* 0x000fe20000011403 */
[----:B------:R-:W-:Y:S01]  /*9990*/  VIADD R79, R3, 0x9 ;  /* 0x00000009034f7836 */ /* 0x000fe20000000000 */
[----:B------:R-:W-:Y:S02]  /*99a0*/  ISETP.GE.AND P4, PT, R75, R2, PT ;  /* 0x000000024b00720c */ /* 0x000fe40003f86270 */
[----:B------:R-:W-:-:S02]  /*99b0*/  IADD3 R78, P3, PT, R3, R30, RZ ;  /* 0x0000001e034e7210 */ /* 0x000fc40007f7e0ff */
[----:B------:R-:W-:-:S03]  /*99c0*/  ISETP.GE.OR P2, PT, R31, UR18, P4 ;  /* 0x000000121f007c0c */ /* 0x000fc6000a746670 */
[----:B------:R-:W-:Y:S02]  /*99d0*/  @P1 LOP3.LUT R76, R76, 0x4, RZ, 0xfc, !PT ;  /* 0x000000044c4c1812 */ /* 0x000fe400078efcff */
[----:B------:R-:W1:Y:S01]  /*99e0*/  @P0 LDC.64 R72, c[0x0][0x398] ;  /* 0x0000e600ff480b82 */ /* 0x000e620000000a00 */
[----:B------:R-:W-:Y:S01]  /*99f0*/  ISETP.GE.OR P1, PT, R29, UR18, P1 ;  /* 0x000000121d007c0c */ /* 0x000fe20008f26670 */
[----:B------:R-:W-:Y:S01]  /*9a00*/  @P0 IMAD R77, R31, R2, R3 ;  /* 0x000000021f4d0224 */ /* 0x000fe200078e0203 */
[----:B------:R-:W-:Y:S02]  /*9a10*/  @P0 F2FP.BF16.F32.PACK_AB R28, RZ, R20 ;  /* 0x00000014ff1c023e */ /* 0x000fe400000010ff */
[----:B------:R-:W-:Y:S02]  /*9a20*/  LOP3.LUT R76, R76, 0xfffffffe, RZ, 0xc0, !PT ;  /* 0xfffffffe4c4c7812 */ /* 0x000fe400078ec0ff */
[----:B------:R-:W-:Y:S02]  /*9a30*/  PRMT R80, R28, 0x7610, R80 ;  /* 0x000076101c507816 */ /* 0x000fe40000000050 */
[----:B------:R-:W-:-:S02]  /*9a40*/  @!P2 F2FP.BF16.F32.PACK_AB R28, RZ, R21 ;  /* 0x00000015ff1ca23e */ /* 0x000fc400000010ff */
[----:B------:R-:W-:-:S03]  /*9a50*/  @P4 LOP3.LUT R76, R76, 0x1, RZ, 0xfc, !PT ;  /* 0x000000014c4c4812 */ /* 0x000fc600078efcff */
[----:B------:R-:W2:Y:S01]  /*9a60*/  @!P1 LDC.64 R74, c[0x0][0x398] ;  /* 0x0000e600ff4a9b82 */ /* 0x000ea20000000a00 */
[----:B------:R-:W-:Y:S02]  /*9a70*/  @!P1 F2FP.BF16.F32.PACK_AB R22, RZ, R22 ;  /* 0x00000016ff16923e */ /* 0x000fe400000010ff */
[----:B------:R-:W-:Y:S01]  /*9a80*/  LOP3.LUT R76, R76, 0xfffffffd, RZ, 0xc0, !PT ;  /* 0xfffffffd4c4c7812 */ /* 0x000fe200078ec0ff */
[----:B-1----:R-:W-:Y:S01]  /*9a90*/  @P0 IMAD.WIDE R72, R77, 0x2, R72 ;  /* 0x000000024d480825 */ /* 0x002fe200078e0248 */
[----:B------:R-:W-:Y:S02]  /*9aa0*/  LEA.HI.X.SX32 R77, R30, R0, 0x1, P3 ;  /* 0x000000001e4d7211 */ /* 0x000fe400018f0eff */
[----:B----4-:R-:W-:Y:S02]  /*9ab0*/  LEA R20, P3, R78, UR6, 0x1 ;  /* 0x000000064e147c11 */ /* 0x010fe4000f8608ff */
[----:B------:R1:W-:Y:S01]  /*9ac0*/  @P0 STG.E.U16 desc[UR8][R72.64], R80 ;  /* 0x0000005048000986 */ /* 0x0003e2000c101508 */
[----:B------:R-:W-:-:S02]  /*9ad0*/  ISETP.GE.OR P0, PT, R29, UR18, P4 ;  /* 0x000000121d007c0c */ /* 0x000fc4000a706670 */
[----:B------:R-:W-:Y:S01]  /*9ae0*/  LEA.HI.X R21, R78, UR7, R77, 0x1, P3 ;  /* 0x000000074e157c11 */ /* 0x000fe200098f0c4d */
[CC--:B------:R-:W-:Y:S01]  /*9af0*/  @!P1 IMAD R77, R29.reuse, R2.reuse, R3 ;  /* 0x000000021d4d9224 */ /* 0x0c0fe200078e0203 */
[----:B------:R-:W-:Y:S01]  /*9b00*/  PRMT R78, R28, 0x7610, R78 ;  /* 0x000076101c4e7816 */ /* 0x000fe2000000004e */
[-C--:B------:R-:W-:Y:S01]  /*9b10*/  IMAD R28, R29, R2.reuse, RZ ;  /* 0x000000021d1c7224 */ /* 0x080fe200078e02ff */
[----:B------:R-:W-:Y:S01]  /*9b20*/  ISETP.GE.AND P4, PT, R79, R2, PT ;  /* 0x000000024f00720c */ /* 0x000fe20003f86270 */
[----:B--2---:R-:W-:Y:S02]  /*9b30*/  @!P1 IMAD.WIDE R74, R77, 0x2, R74 ;  /* 0x000000024d4a9825 */ /* 0x004fe400078e024a */
[----:B------:R-:W-:Y:S01]  /*9b40*/  @!P2 STG.E.U16 desc[UR8][R20.64+0x2], R78 ;  /* 0x0000024e1400a986 */ /* 0x000fe2000c101508 */
[C---:B------:R-:W-:Y:S02]  /*9b50*/  IADD3 R30, P2, PT, R3.reuse, R28, RZ ;  /* 0x0000001c031e7210 */ /* 0x040fe40007f5e0ff */
[----:B-1----:R-:W-:Y:S01]  /*9b60*/  PRMT R72, R22, 0x7610, R72 ;  /* 0x0000761016487816 */ /* 0x002fe20000000048 */
[----:B------:R-:W-:Y:S01]  /*9b70*/  VIADD R77, R3, 0x8 ;  /* 0x00000008034d7836 */ /* 0x000fe20000000000 */
[----:B------:R-:W-:-:S02]  /*9b80*/  LEA.HI.X.SX32 R73, R28, R0, 0x1, P2 ;  /* 0x000000001c497211 */ /* 0x000fc400010f0eff */
[C---:B------:R-:W-:Y:S01]  /*9b90*/  LEA R22, P2, R30.reuse, UR6, 0x1 ;  /* 0x000000061e167c11 */ /* 0x040fe2000f8408ff */
[----:B------:R-:W-:Y:S01]  /*9ba0*/  @!P1 STG.E.U16 desc[UR8][R74.64], R72 ;  /* 0x000000484a009986 */ /* 0x000fe2000c101508 */
[----:B------:R-:W-:Y:S02]  /*9bb0*/  @!P0 F2FP.BF16.F32.PACK_AB R28, RZ, R23 ;  /* 0x00000017ff1c823e */ /* 0x000fe400000010ff */
[----:B------:R-:W-:Y:S01]  /*9bc0*/  LEA.HI.X R23, R30, UR7, R73, 0x1, P2 ;  /* 0x000000071e177c11 */ /* 0x000fe200090f0c49 */
[----:B------:R-:W-:Y:S01]  /*9bd0*/  VIADD R73, R3, 0x10 ;  /* 0x0000001003497836 */ /* 0x000fe20000000000 */
[----:B------:R-:W-:Y:S02]  /*9be0*/  ISETP.GE.AND P3, PT, R77, R2, PT ;  /* 0x000000024d00720c */ /* 0x000fe40003f66270 */
[C---:B------:R-:W-:Y:S01]  /*9bf0*/  ISETP.GE.OR P1, PT, R31.reuse, UR18, P4 ;  /* 0x000000121f007c0c */ /* 0x040fe2000a726670 */
[----:B------:R-:W-:Y:S01]  /*9c00*/  @!P0 STG.E.U16 desc[UR8][R22.64+0x2], R28 ;  /* 0x0000021c16008986 */ /* 0x000fe2000c101508 */
[----:B------:R-:W-:-:S02]  /*9c10*/  ISETP.GE.OR P2, PT, R31, UR18, P3 ;  /* 0x000000121f007c0c */ /* 0x000fc40009f46670 */
[----:B------:R-:W-:-:S07]  /*9c20*/  ISETP.GE.OR P0, PT, R29, UR18, P3 ;  /* 0x000000121d007c0c */ /* 0x000fce0009f06670 */
[----:B------:R-:W-:Y:S02]  /*9c30*/  @P3 LOP3.LUT R76, R76, 0x2, RZ, 0xfc, !PT ;  /* 0x000000024c4c3812 */ /* 0x000fe400078efcff */
[----:B------:R-:W-:Y:S02]  /*9c40*/  @!P1 F2FP.BF16.F32.PACK_AB R17, RZ, R17 ;  /* 0x00000011ff11923e */ /* 0x000fe400000010ff */
[----:B------:R-:W-:Y:S02]  /*9c50*/  @!P2 F2FP.BF16.F32.PACK_AB R16, RZ, R16 ;  /* 0x00000010ff10a23e */ /* 0x000fe400000010ff */
[----:B------:R-:W-:Y:S01]  /*9c60*/  PRMT R30, R17, 0x7610, R30 ;  /* 0x00007610111e7816 */ /* 0x000fe2000000001e */
[----:B------:R-:W-:Y:S01]  /*9c70*/  VIADD R17, R3, 0x11 ;  /* 0x0000001103117836 */ /* 0x000fe20000000000 */
[----:B------:R-:W-:Y:S01]  /*9c80*/  @!P0 F2FP.BF16.F32.PACK_AB R18, RZ, R18 ;  /* 0x00000012ff12823e */ /* 0x000fe200000010ff */
[----:B------:R-:W-:Y:S01]  /*9c90*/  @!P2 STG.E.U16 desc[UR8][R20.64+0x10], R16 ;  /* 0x000010101400a986 */ /* 0x000fe2000c101508 */
[-C--:B------:R-:W-:Y:S01]  /*9ca0*/  ISETP.GE.AND P3, PT, R73, R2.reuse, PT ;  /* 0x000000024900720c */ /* 0x080fe20003f66270 */
[----:B------:R-:W-:Y:S01]  /*9cb0*/  VIADD R73, R3, 0x18 ;  /* 0x0000001803497836 */ /* 0x000fe20000000000 */
[----:B------:R-:W-:Y:S01]  /*9cc0*/  ISETP.GE.AND P2, PT, R17, R2, PT ;  /* 0x000000021100720c */ /* 0x000fe20003f46270 */
[----:B------:R-:W-:Y:S01]  /*9cd0*/  @!P1 STG.E.U16 desc[UR8][R20.64+0x12], R30 ;  /* 0x0000121e14009986 */ /* 0x000fe2000c101508 */
[----:B------:R-:W-:Y:S01]  /*9ce0*/  ISETP.GE.OR P1, PT, R29, UR18, P4 ;  /* 0x000000121d007c0c */ /* 0x000fe2000a726670 */
[C---:B------:R-:W-:Y:S01]  /*9cf0*/  VIADD R17, R31.reuse, 0x10 ;  /* 0x000000101f117836 */ /* 0x040fe20000000000 */
[----:B------:R-:W-:Y:S01]  /*9d00*/  LOP3.LUT R76, R76, 0xfffffff7, RZ, 0xc0, !PT ;  /* 0xfffffff74c4c7812 */ /* 0x000fe200078ec0ff */
[----:B------:R-:W-:Y:S01]  /*9d10*/  @!P0 STG.E.U16 desc[UR8][R22.64+0x10], R18 ;  /* 0x0000101216008986 */ /* 0x000fe2000c101508 */
[----:B------:R-:W-:-:S02]  /*9d20*/  ISETP.GE.OR P0, PT, R31, UR18, P3 ;  /* 0x000000121f007c0c */ /* 0x000fc40009f06670 */
[----:B------:R-:W-:-:S04]  /*9d30*/  @P4 LOP3.LUT R76, R76, 0x8, RZ, 0xfc, !PT ;  /* 0x000000084c4c4812 */ /* 0x000fc800078efcff */
[----:B------:R-:W-:-:S03]  /*9d40*/  LOP3.LUT R76, R76, 0xffffffef, RZ, 0xc0, !PT ;  /* 0xffffffef4c4c7812 */ /* 0x000fc600078ec0ff */
[----:B------:R-:W-:Y:S02]  /*9d50*/  @!P1 F2FP.BF16.F32.PACK_AB R19, RZ, R19 ;  /* 0x00000013ff13923e */ /* 0x000fe400000010ff */
[----:B------:R-:W-:Y:S02]  /*9d60*/  @P3 LOP3.LUT R76, R76, 0x10, RZ, 0xfc, !PT ;  /* 0x000000104c4c3812 */ /* 0x000fe400078efcff */
[----:B------:R-:W-:Y:S01]  /*9d70*/  @!P0 F2FP.BF16.F32.PACK_AB R12, RZ, R12 ;  /* 0x0000000cff0c823e */ /* 0x000fe200000010ff */
[----:B------:R1:W-:Y:S01]  /*9d80*/  @!P1 STG.E.U16 desc[UR8][R22.64+0x12], R19 ;  /* 0x0000121316009986 */ /* 0x0003e2000c101508 */
[----:B------:R-:W-:-:S03]  /*9d90*/  LOP3.LUT R76, R76, 0xffffffdf, RZ, 0xc0, !PT ;  /* 0xffffffdf4c4c7812 */ /* 0x000fc600078ec0ff */
[----:B------:R2:W-:Y:S01]  /*9da0*/  @!P0 STG.E.U16 desc[UR8][R20.64+0x20], R12 ;  /* 0x0000200c14008986 */ /* 0x0005e2000c101508 */
[----:B------:R-:W-:Y:S02]  /*9db0*/  ISETP.GE.OR P0, PT, R31, UR18, P2 ;  /* 0x000000121f007c0c */ /* 0x000fe40009706670 */
[----:B------:R-:W-:-:S04]  /*9dc0*/  @P2 LOP3.LUT R76, R76, 0x20, RZ, 0xfc, !PT ;  /* 0x000000204c4c2812 */ /* 0x000fc800078efcff */
[----:B------:R-:W-:Y:S01]  /*9dd0*/  LOP3.LUT R76, R76, 0xfffffdff, RZ, 0xc0, !PT ;  /* 0xfffffdff4c4c7812 */ /* 0x000fe200078ec0ff */
[----:B-1----:R-:W-:Y:S02]  /*9de0*/  VIADD R19, R31, 0x18 ;  /* 0x000000181f137836 */ /* 0x002fe40000000000 */
[----:B--2---:R-:W-:-:S04]  /*9df0*/  IMAD R12, R17, R2, RZ ;  /* 0x00000002110c7224 */ /* 0x004fc800078e02ff */
[----:B------:R-:W-:-:S05]  /*9e00*/  @!P0 F2FP.BF16.F32.PACK_AB R13, RZ, R13 ;  /* 0x0000000dff0d823e */ /* 0x000fca00000010ff */
[----:B------:R1:W-:Y:S01]  /*9e10*/  @!P0 STG.E.U16 desc[UR8][R20.64+0x22], R13 ;  /* 0x0000220d14008986 */ /* 0x0003e2000c101508 */
[----:B------:R-:W-:-:S13]  /*9e20*/  ISETP.GE.OR P0, PT, R29, UR18, P3 ;  /* 0x000000121d007c0c */ /* 0x000fda0009f06670 */
[----:B------:R-:W-:-:S04]  /*9e30*/  @!P0 F2FP.BF16.F32.PACK_AB R14, RZ, R14 ;  /* 0x0000000eff0e823e */ /* 0x000fc800000010ff */
[----:B------:R-:W-:Y:S01]  /*9e40*/  PRMT R18, R14, 0x7610, R18 ;  /* 0x000076100e127816 */ /* 0x000fe20000000012 */
[----:B------:R-:W-:-:S04]  /*9e50*/  IMAD R14, R19, R2, RZ ;  /* 0x00000002130e7224 */ /* 0x000fc800078e02ff */
[----:B------:R-:W-:Y:S01]  /*9e60*/  @!P0 STG.E.U16 desc[UR8][R22.64+0x20], R18 ;  /* 0x0000201216008986 */ /* 0x000fe2000c101508 */
[----:B------:R-:W-:Y:S02]  /*9e70*/  ISETP.GE.OR P0, PT, R29, UR18, P2 ;  /* 0x000000121d007c0c */ /* 0x000fe40009706670 */
[----:B------:R-:W-:Y:S01]  /*9e80*/  ISETP.GE.AND P2, PT, R73, R2, PT ;  /* 0x000000024900720c */ /* 0x000fe20003f46270 */
[----:B------:R-:W-:-:S05]  /*9e90*/  VIADD R73, R3, 0x19 ;  /* 0x0000001903497836 */ /* 0x000fca0000000000 */
[----:B------:R-:W-:-:S05]  /*9ea0*/  ISETP.GE.AND P1, PT, R73, R2, PT ;  /* 0x000000024900720c */ /* 0x000fca0003f26270 */
[----:B------:R-:W-:Y:S02]  /*9eb0*/  @!P0 F2FP.BF16.F32.PACK_AB R15, RZ, R15 ;  /* 0x0000000fff0f823e */ /* 0x000fe400000010ff */
[----:B------:R-:W-:Y:S02]  /*9ec0*/  @P2 LOP3.LUT R76, R76, 0x200, RZ, 0xfc, !PT ;  /* 0x000002004c4c2812 */ /* 0x000fe400078efcff */
[----:B------:R-:W-:Y:S02]  /*9ed0*/  PRMT R28, R15, 0x7610, R28 ;  /* 0x000076100f1c7816 */ /* 0x000fe4000000001c */
[----:B------:R-:W-:-:S03]  /*9ee0*/  LOP3.LUT R76, R76, 0xfffffeff, RZ, 0xc0, !PT ;  /* 0xfffffeff4c4c7812 */ /* 0x000fc600078ec0ff */
[----:B------:R-:W-:Y:S01]  /*9ef0*/  @!P0 STG.E.U16 desc[UR8][R22.64+0x22], R28 ;  /* 0x0000221c16008986 */ /* 0x000fe2000c101508 */
[----:B-1----:R-:W-:Y:S02]  /*9f00*/  IADD3 R13, P0, PT, R3, R12, RZ ;  /* 0x0000000c030d7210 */ /* 0x002fe40007f1e0ff */
[----:B------:R-:W-:Y:S02]  /*9f10*/  @P1 LOP3.LUT R76, R76, 0x100, RZ, 0xfc, !PT ;  /* 0x000001004c4c1812 */ /* 0x000fe400078efcff */
[----:B------:R-:W-:Y:S02]  /*9f20*/  LEA.HI.X.SX32 R16, R12, R0, 0x1, P0 ;  /* 0x000000000c107211 */ /* 0x000fe400000f0eff */
[C---:B------:R-:W-:Y:S02]  /*9f30*/  LEA R12, P0, R13.reuse, UR6, 0x1 ;  /* 0x000000060d0c7c11 */ /* 0x040fe4000f8008ff */
[----:B------:R-:W-:Y:S02]  /*9f40*/  LOP3.LUT R76, R76, 0xffffff7f, RZ, 0xc0, !PT ;  /* 0xffffff7f4c4c7812 */ /* 0x000fe400078ec0ff */
[----:B------:R-:W-:-:S02]  /*9f50*/  LEA.HI.X R13, R13, UR7, R16, 0x1, P0 ;  /* 0x000000070d0d7c11 */ /* 0x000fc400080f0c10 */
[----:B------:R-:W-:-:S04]  /*9f60*/  IADD3 R15, P0, PT, R3, R14, RZ ;  /* 0x0000000e030f7210 */ /* 0x000fc80007f1e0ff */
[----:B------:R-:W-:Y:S02]  /*9f70*/  LEA.HI.X.SX32 R0, R14, R0, 0x1, P0 ;  /* 0x000000000e007211 */ /* 0x000fe400000f0eff */
[----:B------:R-:W-:-:S04]  /*9f80*/  LEA R14, P0, R15, UR6, 0x1 ;  /* 0x000000060f0e7c11 */ /* 0x000fc8000f8008ff */
[----:B------:R-:W-:Y:S02]  /*9f90*/  LEA.HI.X R15, R15, UR7, R0, 0x1, P0 ;  /* 0x000000070f0f7c11 */ /* 0x000fe400080f0c00 */
[----:B------:R-:W-:-:S13]  /*9fa0*/  ISETP.GE.OR P0, PT, R31, UR18, P2 ;  /* 0x000000121f007c0c */ /* 0x000fda0009706670 */
[----:B------:R-:W-:-:S05]  /*9fb0*/  @!P0 F2FP.BF16.F32.PACK_AB R8, RZ, R8 ;  /* 0x00000008ff08823e */ /* 0x000fca00000010ff */
[----:B------:R-:W-:Y:S01]  /*9fc0*/  @!P0 STG.E.U16 desc[UR8][R20.64+0x30], R8 ;  /* 0x0000300814008986 */ /* 0x000fe2000c101508 */
[----:B------:R-:W-:-:S13]  /*9fd0*/  ISETP.GE.OR P0, PT, R31, UR18, P1 ;  /* 0x000000121f007c0c */ /* 0x000fda0008f06670 */
[----:B------:R-:W-:-:S04]  /*9fe0*/  @!P0 F2FP.BF16.F32.PACK_AB R9, RZ, R9 ;  /* 0x00000009ff09823e */ /* 0x000fc800000010ff */
[----:B------:R-:W-:Y:S01]  /*9ff0*/  PRMT R0, R9, 0x7610, R0 ;  /* 0x0000761009007816 */ /* 0x000fe20000000000 */
[----:B------:R-:W-:-:S04]  /*a000*/  VIADD R9, R3, 0x20 ;  /* 0x0000002003097836 */ /* 0x000fc80000000000 */
[----:B------:R-:W-:Y:S01]  /*a010*/  @!P0 STG.E.U16 desc[UR8][R20.64+0x32], R0 ;  /* 0x0000320014008986 */ /* 0x000fe2000c101508 */
[----:B------:R-:W-:Y:S02]  /*a020*/  ISETP.GE.OR P0, PT, R29, UR18, P2 ;  /* 0x000000121d007c0c */ /* 0x000fe40009706670 */
[----:B------:R-:W-:Y:S01]  /*a030*/  ISETP.GE.AND P2, PT, R9, R2, PT ;  /* 0x000000020900720c */ /* 0x000fe20003f46270 */
[----:B------:R-:W-:-:S10]  /*a040*/  VIADD R9, R3, 0x21 ;  /* 0x0000002103097836 */ /* 0x000fd40000000000 */
[----:B------:R-:W-:Y:S02]  /*a050*/  @!P0 F2FP.BF16.F32.PACK_AB R10, RZ, R10 ;  /* 0x0000000aff0a823e */ /* 0x000fe400000010ff */
[----:B------:R-:W-:-:S03]  /*a060*/  @P2 LOP3.LUT R76, R76, 0x80, RZ, 0xfc, !PT ;  /* 0x000000804c4c2812 */ /* 0x000fc600078efcff */
[----:B------:R1:W-:Y:S01]  /*a070*/  @!P0 STG.E.U16 desc[UR8][R22.64+0x30], R10 ;  /* 0x0000300a16008986 */ /* 0x0003e2000c101508 */
[----:B------:R-:W-:Y:S02]  /*a080*/  ISETP.GE.OR P0, PT, R29, UR18, P1 ;  /* 0x000000121d007c0c */ /* 0x000fe40008f06670 */
[----:B------:R-:W-:Y:S02]  /*a090*/  ISETP.GE.AND P1, PT, R9, R2, PT ;  /* 0x000000020900720c */ /* 0x000fe40003f26270 */
[----:B------:R-:W-:-:S09]  /*a0a0*/  LOP3.LUT R76, R76, 0xffffffbf, RZ, 0xc0, !PT ;  /* 0xffffffbf4c4c7812 */ /* 0x000fd200078ec0ff */
[----:B------:R-:W-:Y:S02]  /*a0b0*/  @!P0 F2FP.BF16.F32.PACK_AB R11, RZ, R11 ;  /* 0x0000000bff0b823e */ /* 0x000fe400000010ff */
[----:B------:R-:W-:-:S03]  /*a0c0*/  @P1 LOP3.LUT R76, R76, 0x40, RZ, 0xfc, !PT ;  /* 0x000000404c4c1812 */ /* 0x000fc600078efcff */
[----:B------:R-:W-:Y:S01]  /*a0d0*/  @!P0 STG.E.U16 desc[UR8][R22.64+0x32], R11 ;  /* 0x0000320b16008986 */ /* 0x000fe2000c101508 */
[----:B------:R-:W-:-:S13]  /*a0e0*/  ISETP.GE.OR P0, PT, R31, UR18, P2 ;  /* 0x000000121f007c0c */ /* 0x000fda0009706670 */
[----:B------:R-:W-:-:S05]  /*a0f0*/  @!P0 F2FP.BF16.F32.PACK_AB R4, RZ, R4 ;  /* 0x00000004ff04823e */ /* 0x000fca00000010ff */
[----:B------:R2:W-:Y:S01]  /*a100*/  @!P0 STG.E.U16 desc[UR8][R20.64+0x40], R4 ;  /* 0x0000400414008986 */ /* 0x0005e2000c101508 */
[----:B------:R-:W-:-:S13]  /*a110*/  ISETP.GE.OR P0, PT, R31, UR18, P1 ;  /* 0x000000121f007c0c */ /* 0x000fda0008f06670 */
[----:B------:R-:W-:-:S04]  /*a120*/  @!P0 F2FP.BF16.F32.PACK_AB R5, RZ, R5 ;  /* 0x00000005ff05823e */ /* 0x000fc800000010ff */
[----:B-1----:R-:W-:Y:S01]  /*a130*/  PRMT R10, R5, 0x7610, R10 ;  /* 0x00007610050a7816 */ /* 0x002fe2000000000a */
[----:B------:R-:W-:-:S04]  /*a140*/  VIADD R5, R3, 0x28 ;  /* 0x0000002803057836 */ /* 0x000fc80000000000 */
[----:B------:R-:W-:Y:S01]  /*a150*/  @!P0 STG.E.U16 desc[UR8][R20.64+0x42], R10 ;  /* 0x0000420a14008986 */ /* 0x000fe2000c101508 */
[----:B------:R-:W-:Y:S02]  /*a160*/  ISETP.GE.OR P0, PT, R29, UR18, P2 ;  /* 0x000000121d007c0c */ /* 0x000fe40009706670 */
[----:B------:R-:W-:Y:S01]  /*a170*/  ISETP.GE.AND P4, PT, R5, R2, PT ;  /* 0x000000020500720c */ /* 0x000fe20003f86270 */
[----:B------:R-:W-:-:S05]  /*a180*/  VIADD R5, R3, 0x29 ;  /* 0x0000002903057836 */ /* 0x000fca0000000000 */
[----:B------:R-:W-:Y:S01]  /*a190*/  ISETP.GE.AND P5, PT, R5, R2, PT ;  /* 0x000000020500720c */ /* 0x000fe20003fa6270 */
[----:B------:R-:W-:-:S04]  /*a1a0*/  VIADD R5, R3, 0x30 ;  /* 0x0000003003057836 */ /* 0x000fc80000000000 */
[----:B------:R-:W-:-:S05]  /*a1b0*/  @!P0 F2FP.BF16.F32.PACK_AB R6, RZ, R6 ;  /* 0x00000006ff06823e */ /* 0x000fca00000010ff */
[----:B------:R-:W-:Y:S01]  /*a1c0*/  @!P0 STG.E.U16 desc[UR8][R22.64+0x40], R6 ;  /* 0x0000400616008986 */ /* 0x000fe2000c101508 */
[----:B------:R-:W-:-:S13]  /*a1d0*/  ISETP.GE.OR P0, PT, R29, UR18, P1 ;  /* 0x000000121d007c0c */ /* 0x000fda0008f06670 */
[----:B------:R-:W-:-:S05]  /*a1e0*/  @!P0 F2FP.BF16.F32.PACK_AB R7, RZ, R7 ;  /* 0x00000007ff07823e */ /* 0x000fca00000010ff */
[----:B------:R1:W-:Y:S01]  /*a1f0*/  @!P0 STG.E.U16 desc[UR8][R22.64+0x42], R7 ;  /* 0x0000420716008986 */ /* 0x0003e2000c101508 */
        /* <DEDUP_REMOVED lines=12> */
[----:B------:R-:W-:Y:S01]  /*a2c0*/  ISETP.GE.AND P0, PT, R5, R2, PT ;  /* 0x000000020500720c */ /* 0x000fe20003f06270 */
[----:B------:R-:W-:-:S03]  /*a2d0*/  VIADD R5, R3, 0x31 ;  /* 0x0000003103057836 */ /* 0x000fc60000000000 */
[----:B------:R-:W-:Y:S02]  /*a2e0*/  ISETP.GE.OR P1, PT, R31, UR18, P0 ;  /* 0x000000121f007c0c */ /* 0x000fe40008726670 */
[----:B------:R-:W-:Y:S01]  /*a2f0*/  ISETP.GE.AND P3, PT, R5, R2, PT ;  /* 0x000000020500720c */ /* 0x000fe20003f66270 */
[----:B------:R-:W-:-:S05]  /*a300*/  VIADD R5, R3, 0x38 ;  /* 0x0000003803057836 */ /* 0x000fca0000000000 */
[----:B------:R-:W-:Y:S01]  /*a310*/  ISETP.GE.AND P2, PT, R5, R2, PT ;  /* 0x000000020500720c */ /* 0x000fe20003f46270 */
[----:B------:R-:W-:-:S04]  /*a320*/  VIADD R5, R3, 0x39 ;  /* 0x0000003903057836 */ /* 0x000fc80000000000 */
        /* <DEDUP_REMOVED lines=14> */
[----:B------:R-:W-:-:S04]  /*a410*/  ISETP.GE.AND P1, PT, R5, R2, PT ;  /* 0x000000020500720c */ /* 0x000fc80003f26270 */
        /* <DEDUP_REMOVED lines=9> */
[----:B------:R-:W-:-:S04]  /*a4b0*/  LOP3.LUT P6, RZ, R76, 0x4, RZ, 0xc0, !PT ;  /* 0x000000044cff7812 */ /* 0x000fc800078cc0ff */
[----:B------:R-:W-:-:S13]  /*a4c0*/  ISETP.GE.OR P6, PT, R17, UR18, P6 ;  /* 0x0000001211007c0c */ /* 0x000fda000b7c6670 */
[----:B--2---:R-:W2:Y:S01]  /*a4d0*/  @!P6 LDC.64 R4, c[0x0][0x398] ;  /* 0x0000e600ff04eb82 */ /* 0x004ea20000000a00 */
[----:B-1----:R-:W-:Y:S01]  /*a4e0*/  @!P6 IMAD R7, R17, R2, R3 ;  /* 0x000000021107e224 */ /* 0x002fe200078e0203 */
[----:B------:R-:W-:-:S03]  /*a4f0*/  @!P6 F2FP.BF16.F32.PACK_AB R64, RZ, R64 ;  /* 0x00000040ff40e23e */ /* 0x000fc600000010ff */
[----:B--2---:R-:W-:-:S05]  /*a500*/  @!P6 IMAD.WIDE R4, R7, 0x2, R4 ;  /* 0x000000020704e825 */ /* 0x004fca00078e0204 */
[----:B------:R3:W-:Y:S01]  /*a510*/  @!P6 STG.E.U16 desc[UR8][R4.64], R64 ;  /* 0x000000400400e986 */ /* 0x0007e2000c101508 */
[----:B------:R-:W-:-:S04]  /*a520*/  LOP3.LUT P6, RZ, R76, 0x1, RZ, 0xc0, !PT ;  /* 0x000000014cff7812 */ /* 0x000fc800078cc0ff */
[----:B------:R-:W-:-:S13]  /*a530*/  ISETP.GE.OR P6, PT, R17, UR18, P6 ;  /* 0x0000001211007c0c */ /* 0x000fda000b7c6670 */
[----:B------:R-:W-:-:S05]  /*a540*/  @!P6 F2FP.BF16.F32.PACK_AB R65, RZ, R65 ;  /* 0x00000041ff41e23e */ /* 0x000fca00000010ff */
[----:B------:R3:W-:Y:S01]  /*a550*/  @!P6 STG.E.U16 desc[UR8][R12.64+0x2], R65 ;  /* 0x000002410c00e986 */ /* 0x0007e2000c101508 */
[----:B------:R-:W-:-:S04]  /*a560*/  LOP3.LUT P6, RZ, R76, 0x4, RZ, 0xc0, !PT ;  /* 0x000000044cff7812 */ /* 0x000fc800078cc0ff */
[----:B------:R-:W-:-:S13]  /*a570*/  ISETP.GE.OR P6, PT, R19, UR18, P6 ;  /* 0x0000001213007c0c */ /* 0x000fda000b7c6670 */
[----:B------:R-:W1:Y:S01]  /*a580*/  @!P6 LDC.64 R6, c[0x0][0x398] ;  /* 0x0000e600ff06eb82 */ /* 0x000e620000000a00 */
[----:B------:R-:W-:Y:S01]  /*a590*/  @!P6 IMAD R3, R19, R2, R3 ;  /* 0x000000021303e224 */ /* 0x000fe200078e0203 */
[----:B------:R-:W-:-:S03]  /*a5a0*/  @!P6 F2FP.BF16.F32.PACK_AB R66, RZ, R66 ;  /* 0x00000042ff42e23e */ /* 0x000fc600000010ff */
[----:B-1----:R-:W-:-:S05]  /*a5b0*/  @!P6 IMAD.WIDE R2, R3, 0x2, R6 ;  /* 0x000000020302e825 */ /* 0x002fca00078e0206 */
[----:B------:R3:W-:Y:S01]  /*a5c0*/  @!P6 STG.E.U16 desc[UR8][R2.64], R66 ;  /* 0x000000420200e986 */ /* 0x0007e2000c101508 */
[----:B------:R-:W-:-:S04]  /*a5d0*/  LOP3.LUT P6, RZ, R76, 0x1, RZ, 0xc0, !PT ;  /* 0x000000014cff7812 */ /* 0x000fc800078cc0ff */
[----:B------:R-:W-:-:S13]  /*a5e0*/  ISETP.GE.OR P6, PT, R19, UR18, P6 ;  /* 0x0000001213007c0c */ /* 0x000fda000b7c6670 */
[----:B------:R-:W-:-:S05]  /*a5f0*/  @!P6 F2FP.BF16.F32.PACK_AB R67, RZ, R67 ;  /* 0x00000043ff43e23e */ /* 0x000fca00000010ff */
        /* <DEDUP_REMOVED lines=65> */
[----:B------:R-:W-:Y:S02]  /*aa10*/  ISETP.GE.OR P6, PT, R17, UR18, P4 ;  /* 0x0000001211007c0c */ /* 0x000fe4000a7c6670 */
[----:B------:R-:W-:-:S11]  /*aa20*/  ISETP.GE.OR P4, PT, R19, UR18, P4 ;  /* 0x0000001213007c0c */ /* 0x000fd6000a786670 */
[----:B------:R-:W-:Y:S02]  /*aa30*/  @!P6 F2FP.BF16.F32.PACK_AB R40, RZ, R40 ;  /* 0x00000028ff28e23e */ /* 0x000fe400000010ff */
[----:B------:R-:W-:-:S03]  /*aa40*/  @!P4 F2FP.BF16.F32.PACK_AB R42, RZ, R42 ;  /* 0x0000002aff2ac23e */ /* 0x000fc600000010ff */
[----:B------:R3:W-:Y:S01]  /*aa50*/  @!P6 STG.E.U16 desc[UR8][R12.64+0x50], R40 ;  /* 0x000050280c00e986 */ /* 0x0007e2000c101508 */
[----:B------:R-:W-:Y:S02]  /*aa60*/  ISETP.GE.OR P6, PT, R17, UR18, P5 ;  /* 0x0000001211007c0c */ /* 0x000fe4000afc6670 */
[----:B------:R-:W-:-:S11]  /*aa70*/  ISETP.GE.OR P5, PT, R19, UR18, P5 ;  /* 0x0000001213007c0c */ /* 0x000fd6000afa6670 */
[----:B------:R-:W-:Y:S02]  /*aa80*/  @!P6 F2FP.BF16.F32.PACK_AB R41, RZ, R41 ;  /* 0x00000029ff29e23e */ /* 0x000fe400000010ff */
[----:B------:R-:W-:-:S03]  /*aa90*/  @!P5 F2FP.BF16.F32.PACK_AB R43, RZ, R43 ;  /* 0x0000002bff2bd23e */ /* 0x000fc600000010ff */
[----:B------:R3:W-:Y:S01]  /*aaa0*/  @!P6 STG.E.U16 desc[UR8][R12.64+0x52], R41 ;  /* 0x000052290c00e986 */ /* 0x0007e2000c101508 */
[----:B------:R-:W-:Y:S02]  /*aab0*/  ISETP.GE.OR P6, PT, R17, UR18, P0 ;  /* 0x0000001211007c0c */ /* 0x000fe400087c6670 */
[----:B------:R-:W-:Y:S01]  /*aac0*/  ISETP.GE.OR P0, PT, R19, UR18, P0 ;  /* 0x0000001213007c0c */ /* 0x000fe20008706670 */
[----:B------:R3:W-:Y:S01]  /*aad0*/  @!P4 STG.E.U16 desc[UR8][R14.64+0x50], R42 ;  /* 0x0000502a0e00c986 */ /* 0x0007e2000c101508 */
[----:B------:R-:W-:Y:S02]  /*aae0*/  ISETP.GE.OR P4, PT, R17, UR18, P3 ;  /* 0x0000001211007c0c */ /* 0x000fe40009f86670 */
[----:B------:R-:W-:Y:S01]  /*aaf0*/  ISETP.GE.OR P3, PT, R19, UR18, P3 ;  /* 0x0000001213007c0c */ /* 0x000fe20009f66670 */
[----:B------:R3:W-:Y:S01]  /*ab00*/  @!P5 STG.E.U16 desc[UR8][R14.64+0x52], R43 ;  /* 0x0000522b0e00d986 */ /* 0x0007e2000c101508 */
[----:B------:R-:W-:Y:S02]  /*ab10*/  ISETP.GE.OR P5, PT, R17, UR18, P1 ;  /* 0x0000001211007c0c */ /* 0x000fe40008fa6670 */
[----:B------:R-:W-:-:S03]  /*ab20*/  ISETP.GE.OR P1, PT, R19, UR18, P1 ;  /* 0x0000001213007c0c */ /* 0x000fc60008f26670 */
[----:B------:R-:W-:Y:S02]  /*ab30*/  @!P6 F2FP.BF16.F32.PACK_AB R68, RZ, R68 ;  /* 0x00000044ff44e23e */ /* 0x000fe400000010ff */
[----:B------:R-:W-:Y:S02]  /*ab40*/  @!P0 F2FP.BF16.F32.PACK_AB R70, RZ, R70 ;  /* 0x00000046ff46823e */ /* 0x000fe400000010ff */
[----:B------:R-:W-:Y:S01]  /*ab50*/  @!P4 F2FP.BF16.F32.PACK_AB R69, RZ, R69 ;  /* 0x00000045ff45c23e */ /* 0x000fe200000010ff */
[----:B------:R3:W-:Y:S01]  /*ab60*/  @!P6 STG.E.U16 desc[UR8][R12.64+0x60], R68 ;  /* 0x000060440c00e986 */ /* 0x0007e2000c101508 */
[----:B------:R-:W-:Y:S02]  /*ab70*/  ISETP.GE.OR P6, PT, R17, UR18, P2 ;  /* 0x0000001211007c0c */ /* 0x000fe400097c6670 */
[----:B------:R-:W-:Y:S01]  /*ab80*/  ISETP.GE.OR P2, PT, R19, UR18, P2 ;  /* 0x0000001213007c0c */ /* 0x000fe20009746670 */
[----:B------:R3:W-:Y:S01]  /*ab90*/  @!P4 STG.E.U16 desc[UR8][R12.64+0x62], R69 ;  /* 0x000062450c00c986 */ /* 0x0007e2000c101508 */
[----:B------:R-:W-:-:S02]  /*aba0*/  @!P3 F2FP.BF16.F32.PACK_AB R71, RZ, R71 ;  /* 0x00000047ff47b23e */ /* 0x000fc400000010ff */
[----:B------:R-:W-:Y:S01]  /*abb0*/  @!P5 F2FP.BF16.F32.PACK_AB R25, RZ, R25 ;  /* 0x00000019ff19d23e */ /* 0x000fe200000010ff */
[----:B------:R3:W-:Y:S04]  /*abc0*/  @!P0 STG.E.U16 desc[UR8][R14.64+0x60], R70 ;  /* 0x000060460e008986 */ /* 0x0007e8000c101508 */
[----:B------:R3:W-:Y:S02]  /*abd0*/  @!P3 STG.E.U16 desc[UR8][R14.64+0x62], R71 ;  /* 0x000062470e00b986 */ /* 0x0007e4000c101508 */
[----:B------:R-:W-:Y:S02]  /*abe0*/  @!P6 F2FP.BF16.F32.PACK_AB R24, RZ, R24 ;  /* 0x00000018ff18e23e */ /* 0x000fe400000010ff */
[----:B------:R-:W-:Y:S01]  /*abf0*/  @!P2 F2FP.BF16.F32.PACK_AB R26, RZ, R26 ;  /* 0x0000001aff1aa23e */ /* 0x000fe200000010ff */
[----:B------:R3:W-:Y:S04]  /*ac00*/  @!P5 STG.E.U16 desc[UR8][R12.64+0x72], R25 ;  /* 0x000072190c00d986 */ /* 0x0007e8000c101508 */
[----:B------:R3:W-:Y:S04]  /*ac10*/  @!P6 STG.E.U16 desc[UR8][R12.64+0x70], R24 ;  /* 0x000070180c00e986 */ /* 0x0007e8000c101508 */
[----:B------:R3:W-:Y:S01]  /*ac20*/  @!P2 STG.E.U16 desc[UR8][R14.64+0x70], R26 ;  /* 0x0000701a0e00a986 */ /* 0x0007e2000c101508 */
[----:B------:R-:W-:Y:S05]  /*ac30*/  @P1 EXIT ;  /* 0x000000000000194d */ /* 0x000fea0003800000 */
[----:B------:R-:W-:-:S05]  /*ac40*/  F2FP.BF16.F32.PACK_AB R27, RZ, R27 ;  /* 0x0000001bff1b723e */ /* 0x000fca00000010ff */
[----:B------:R-:W-:Y:S01]  /*ac50*/  STG.E.U16 desc[UR8][R14.64+0x72], R27 ;  /* 0x0000721b0e007986 */ /* 0x000fe2000c101508 */
[----:B------:R-:W-:Y:S05]  /*ac60*/  EXIT ;  /* 0x000000000000794d */ /* 0x000fea0003800000 */
.L_x_98:
[----:B------:R-:W-:-:S00]  /*ac70*/  BRA `(.L_x_98) ;  /* 0xfffffffc00fc7947 */ /* 0x000fc0000383ffff */
[----:B------:R-:W-:-:S00]  /*ac80*/  NOP ;  /* 0x0000000000007918 */ /* 0x000fc00000000000 */
[----:B------:R-:W-:-:S00]  /*ac90*/  NOP ;  /* 0x0000000000007918 */ /* 0x000fc00000000000 */
[----:B------:R-:W-:-:S00]  /*aca0*/  NOP ;  /* 0x0000000000007918 */ /* 0x000fc00000000000 */
[----:B------:R-:W-:-:S00]  /*acb0*/  NOP ;  /* 0x0000000000007918 */ /* 0x000fc00000000000 */
[----:B------:R-:W-:-:S00]  /*acc0*/  NOP ;  /* 0x0000000000007918 */ /* 0x000fc00000000000 */
[----:B------:R-:W-:-:S00]  /*acd0*/  NOP ;  /* 0x0000000000007918 */ /* 0x000fc00000000000 */
[----:B------:R-:W-:-:S00]  /*ace0*/  NOP ;  /* 0x0000000000007918 */ /* 0x000fc00000000000 */
[----:B------:R-:W-:-:S00]  /*acf0*/  NOP ;  /* 0x0000000000007918 */ /* 0x000fc00000000000 */
.L_x_99:


//--------------------- .nv.shared._ZN8pygpukit3ops10w8a16_gemm17w8a16_gemm_kernelEPK13__nv_bfloat16PKhS4_PS2_iiii --------------------------
	.section	.nv.shared._ZN8pygpukit3ops10w8a16_gemm17w8a16_gemm_kernelEPK13__nv_bfloat16PKhS4_PS2_iiii,"aw",@nobits
	.sectionflags	@""
	.align	2
.nv.shared._ZN8pygpukit3ops10w8a16_gemm17w8a16_gemm_kernelEPK13__nv_bfloat16PKhS4_PS2_iiii:
	.zero		38912


//--------------------- .nv.shared.reserved.0     --------------------------
	.section	.nv.shared.reserved.0,"aw",@nobits
	.weak		__nv_reservedSMEM_offset_0_alias
	.size		__nv_reservedSMEM_offset_0_alias, 0, 64
	.other		__nv_reservedSMEM_offset_0_alias,@"STO_CUDA_RESERVED_SHARED STV_DEFAULT"
__nv_reservedSMEM_offset_0_alias:
	.zero		0
	.zero		64


//--------------------- .nv.constant0._ZN8pygpukit3ops10w8a16_gemm17w8a16_gemm_kernelEPK13__nv_bfloat16PKhS4_PS2_iiii --------------------------
	.section	.nv.constant0._ZN8pygpukit3ops10w8a16_gemm17w8a16_gemm_kernelEPK13__nv_bfloat16PKhS4_PS2_iiii,"a",@progbits
	.sectionflags	@""
	.align	4
.nv.constant0._ZN8pygpukit3ops10w8a16_gemm17w8a16_gemm_kernelEPK13__nv_bfloat16PKhS4_PS2_iiii:
	.zero		944


//--------------------- SYMBOLS --------------------------

	.type		.nv.reservedSmem.offset0,@object
	.size		.nv.reservedSmem.offset0,0x4
	.type		.nv.reservedSmem.cap,@object
	.size		.nv.reservedSmem.cap,0x4
